// auto-generated by cutlass_sweep.gemm — config: {"arch": "sm_90", "cluster_m": 2, "cluster_n": 1, "dtype": "fp16", "dtype_b": "fp16", "layout": "nt", "stages": 0, "tile_k": 32, "tile_m": 64, "tile_n": 176}
#include "cutlass/cutlass.h"
#include "cutlass/gemm/collective/collective_builder.hpp"
#include "cutlass/gemm/device/gemm_universal_adapter.h"
#include "cutlass/gemm/kernel/gemm_universal.hpp"
#include "cutlass/epilogue/collective/collective_builder.hpp"

using ElemA = cutlass::half_t;
using ElemB = cutlass::half_t;
using ElemCD = cutlass::half_t;
using Acc  = float;
using TileShape    = cute::Shape<cute::_64, cute::_176, cute::_32>;
using ClusterShape = cute::Shape<cute::_2, cute::_1, cute::_1>;

using CollectiveEpilogue = typename cutlass::epilogue::collective::CollectiveBuilder<
    cutlass::arch::Sm90, cutlass::arch::OpClassTensorOp,
    TileShape, ClusterShape,
    cutlass::epilogue::collective::EpilogueTileAuto,
    Acc, Acc,
    ElemCD, cutlass::layout::RowMajor, 128 / cutlass::sizeof_bits<ElemCD>::value,
    ElemCD, cutlass::layout::RowMajor, 128 / cutlass::sizeof_bits<ElemCD>::value,
    cutlass::epilogue::collective::EpilogueScheduleAuto
  >::CollectiveOp;

using CollectiveMainloop = typename cutlass::gemm::collective::CollectiveBuilder<
    cutlass::arch::Sm90, cutlass::arch::OpClassTensorOp,
    ElemA, cutlass::layout::RowMajor, 128 / cutlass::sizeof_bits<ElemA>::value,
    ElemB, cutlass::layout::ColumnMajor, 128 / cutlass::sizeof_bits<ElemB>::value,
    Acc,
    TileShape, ClusterShape,
    cutlass::gemm::collective::StageCountAutoCarveout<static_cast<int>(sizeof(typename CollectiveEpilogue::SharedStorage))>,
    cutlass::gemm::collective::KernelScheduleAuto
  >::CollectiveOp;

using GemmKernel = cutlass::gemm::kernel::GemmUniversal<
    cute::Shape<int,int,int,int>,
    CollectiveMainloop,
    CollectiveEpilogue
>;
using Gemm = cutlass::gemm::device::GemmUniversalAdapter<GemmKernel>;

// Force the device kernel symbol into the cubin without needing a host main.
auto* _anchor = &cutlass::device_kernel<GemmKernel>;


// ===== COMPILED SASS (sm_90a) =====

	.target	sm_90a

	.elftype	@"ET_EXEC"


//--------------------- .note.nv.tkinfo           --------------------------
	.section	.note.nv.tkinfo,"",@"SHT_NOTE"
	.sectionflags	@"SHF_NOTE_NV_TKINFO"
	.tkinfo
        /*0018*/ 	.word	0x00000002
        /*0030*/ 	.string	""
        /*0030*/ 	.string	"ptxas"
        /*0030*/ 	.string	"Cuda compilation tools, release 13.0, V13.0.88"
        /*0030*/ 	.string	"Build cuda_13.0.r13.0/compiler.36424714_0"
        /*0030*/ 	.string	"-arch sm_90a -m 64 "



//--------------------- .note.nv.cuinfo           --------------------------
	.section	.note.nv.cuinfo,"",@"SHT_NOTE"
	.sectionflags	@"SHF_NOTE_NV_CUINFO"
        /*0018*/ 	.short	0x0002
        /*001a*/ 	.short	0x005a
        /*001c*/ 	.short	0x0082
	.zero		2


//--------------------- .nv.info                  --------------------------
	.section	.nv.info,"",@"SHT_CUDA_INFO"
	.align	4


	//----- nvinfo : EIATTR_REGCOUNT
	.align		4
        /*0000*/ 	.byte	0x04, 0x2f
        /*0002*/ 	.short	(.L_15 - .L_14)
	.align		4
.L_14:
        /*0004*/ 	.word	index@(_ZN7cutlass13device_kernelINS_4gemm6kernel13GemmUniversalIN4cute5tupleIJiiiiEEENS1_10collective13CollectiveMmaINS1_34MainloopSm90TmaGmmaWarpSpecializedILi15ENS5_IJNS4_1CILi2EEENSA_ILi1EEESC_EEENS1_32KernelTmaWarpSpecializedPingpongEEENS5_IJNSA_ILi64EEENSA_ILi176EEENSA_ILi32EEEEEENS_6half_tENS5_IJlSC_lEEESK_SL_NS4_8TiledMMAINS4_8MMA_AtomIJNS4_4SM904GMMA25MMA_64x16x16_F32F16F16_SSILNSP_5MajorE0ELSR_0ELNSP_7ScaleInE1ELSS_1EEEEEENS4_6LayoutINS5_IJSC_SC_SC_EEENS5_IJNSA_ILi0EEESX_SX_EEEEENS5_IJNS4_10UnderscoreES10_S10_EEEEENS4_13SM90_TMA_LOADENS4_14ComposedLayoutINS4_7SwizzleILi2ELi4ELi3EEENS4_18smem_ptr_flag_bitsILi16EEENSV_INS5_IJNSA_ILi8EEESI_EEENS5_IJSI_SC_EEEEEEEvNS4_8identityENS4_23SM90_TMA_LOAD_MULTICASTES1D_vS1E_EENS_8epilogue10collective6detail29Sm90TmaWarpSpecializedAdapterINS1I_15DefaultEpilogueISK_SL_SL_NS1H_6thread17LinearCombinationISK_Li1EffLNS1M_9ScaleType4KindE0ELNS_15FloatRoundStyleE2ESK_EENS1_15EpilogueDefaultEEEEEvvEEEEvNT_6ParamsE)
        /*0008*/ 	.word	0x000000a8


	//----- nvinfo : EIATTR_FRAME_SIZE
	.align		4
.L_15:
        /*000c*/ 	.byte	0x04, 0x11
        /*000e*/ 	.short	(.L_17 - .L_16)
	.align		4
.L_16:
        /*0010*/ 	.word	index@(_ZN7cutlass13device_kernelINS_4gemm6kernel13GemmUniversalIN4cute5tupleIJiiiiEEENS1_10collective13CollectiveMmaINS1_34MainloopSm90TmaGmmaWarpSpecializedILi15ENS5_IJNS4_1CILi2EEENSA_ILi1EEESC_EEENS1_32KernelTmaWarpSpecializedPingpongEEENS5_IJNSA_ILi64EEENSA_ILi176EEENSA_ILi32EEEEEENS_6half_tENS5_IJlSC_lEEESK_SL_NS4_8TiledMMAINS4_8MMA_AtomIJNS4_4SM904GMMA25MMA_64x16x16_F32F16F16_SSILNSP_5MajorE0ELSR_0ELNSP_7ScaleInE1ELSS_1EEEEEENS4_6LayoutINS5_IJSC_SC_SC_EEENS5_IJNSA_ILi0EEESX_SX_EEEEENS5_IJNS4_10UnderscoreES10_S10_EEEEENS4_13SM90_TMA_LOADENS4_14ComposedLayoutINS4_7SwizzleILi2ELi4ELi3EEENS4_18smem_ptr_flag_bitsILi16EEENSV_INS5_IJNSA_ILi8EEESI_EEENS5_IJSI_SC_EEEEEEEvNS4_8identityENS4_23SM90_TMA_LOAD_MULTICASTES1D_vS1E_EENS_8epilogue10collective6detail29Sm90TmaWarpSpecializedAdapterINS1I_15DefaultEpilogueISK_SL_SL_NS1H_6thread17LinearCombinationISK_Li1EffLNS1M_9ScaleType4KindE0ELNS_15FloatRoundStyleE2ESK_EENS1_15EpilogueDefaultEEEEEvvEEEEvNT_6ParamsE)
        /*0014*/ 	.word	0x00000008


	//----- nvinfo : EIATTR_MIN_STACK_SIZE
	.align		4
.L_17:
        /*0018*/ 	.byte	0x04, 0x12
        /*001a*/ 	.short	(.L_19 - .L_18)
	.align		4
.L_18:
        /*001c*/ 	.word	index@(_ZN7cutlass13device_kernelINS_4gemm6kernel13GemmUniversalIN4cute5tupleIJiiiiEEENS1_10collective13CollectiveMmaINS1_34MainloopSm90TmaGmmaWarpSpecializedILi15ENS5_IJNS4_1CILi2EEENSA_ILi1EEESC_EEENS1_32KernelTmaWarpSpecializedPingpongEEENS5_IJNSA_ILi64EEENSA_ILi176EEENSA_ILi32EEEEEENS_6half_tENS5_IJlSC_lEEESK_SL_NS4_8TiledMMAINS4_8MMA_AtomIJNS4_4SM904GMMA25MMA_64x16x16_F32F16F16_SSILNSP_5MajorE0ELSR_0ELNSP_7ScaleInE1ELSS_1EEEEEENS4_6LayoutINS5_IJSC_SC_SC_EEENS5_IJNSA_ILi0EEESX_SX_EEEEENS5_IJNS4_10UnderscoreES10_S10_EEEEENS4_13SM90_TMA_LOADENS4_14ComposedLayoutINS4_7SwizzleILi2ELi4ELi3EEENS4_18smem_ptr_flag_bitsILi16EEENSV_INS5_IJNSA_ILi8EEESI_EEENS5_IJSI_SC_EEEEEEEvNS4_8identityENS4_23SM90_TMA_LOAD_MULTICASTES1D_vS1E_EENS_8epilogue10collective6detail29Sm90TmaWarpSpecializedAdapterINS1I_15DefaultEpilogueISK_SL_SL_NS1H_6thread17LinearCombinationISK_Li1EffLNS1M_9ScaleType4KindE0ELNS_15FloatRoundStyleE2ESK_EENS1_15EpilogueDefaultEEEEEvvEEEEvNT_6ParamsE)
        /*0020*/ 	.word	0x00000008
.L_19:


//--------------------- .nv.compat                --------------------------
	.section	.nv.compat,"",@"SHT_CUDA_COMPAT_INFO"
	.align	4
        /*0000*/ 	.byte	0x02, 0x09, 0x01, 0x00, 0x02, 0x02, 0x04, 0x00, 0x02, 0x05, 0x05, 0x00, 0x03, 0x07, 0x01, 0x01
        /*0010*/ 	.byte	0x02, 0x03, 0x01, 0x00, 0x02, 0x06, 0x01, 0x00, 0x04, 0x0b, 0x08, 0x00, 0x00, 0x00, 0x00, 0x00
        /*0020*/ 	.byte	0x00, 0x00, 0x00, 0x00


//--------------------- .nv.info._ZN7cutlass13device_kernelINS_4gemm6kernel13GemmUniversalIN4cute5tupleIJiiiiEEENS1_10collective13CollectiveMmaINS1_34MainloopSm90TmaGmmaWarpSpecializedILi15ENS5_IJNS4_1CILi2EEENSA_ILi1EEESC_EEENS1_32KernelTmaWarpSpecializedPingpongEEENS5_IJNSA_ILi64EEENSA_ILi176EEENSA_ILi32EEEEEENS_6half_tENS5_IJlSC_lEEESK_SL_NS4_8TiledMMAINS4_8MMA_AtomIJNS4_4SM904GMMA25MMA_64x16x16_F32F16F16_SSILNSP_5MajorE0ELSR_0ELNSP_7ScaleInE1ELSS_1EEEEEENS4_6LayoutINS5_IJSC_SC_SC_EEENS5_IJNSA_ILi0EEESX_SX_EEEEENS5_IJNS4_10UnderscoreES10_S10_EEEEENS4_13SM90_TMA_LOADENS4_14ComposedLayoutINS4_7SwizzleILi2ELi4ELi3EEENS4_18smem_ptr_flag_bitsILi16EEENSV_INS5_IJNSA_ILi8EEESI_EEENS5_IJSI_SC_EEEEEEEvNS4_8identityENS4_23SM90_TMA_LOAD_MULTICASTES1D_vS1E_EENS_8epilogue10collective6detail29Sm90TmaWarpSpecializedAdapterINS1I_15DefaultEpilogueISK_SL_SL_NS1H_6thread17LinearCombinationISK_Li1EffLNS1M_9ScaleType4KindE0ELNS_15FloatRoundStyleE2ESK_EENS1_15EpilogueDefaultEEEEEvvEEEEvNT_6ParamsE --------------------------
	.section	.nv.info._ZN7cutlass13device_kernelINS_4gemm6kernel13GemmUniversalIN4cute5tupleIJiiiiEEENS1_10collective13CollectiveMmaINS1_34MainloopSm90TmaGmmaWarpSpecializedILi15ENS5_IJNS4_1CILi2EEENSA_ILi1EEESC_EEENS1_32KernelTmaWarpSpecializedPingpongEEENS5_IJNSA_ILi64EEENSA_ILi176EEENSA_ILi32EEEEEENS_6half_tENS5_IJlSC_lEEESK_SL_NS4_8TiledMMAINS4_8MMA_AtomIJNS4_4SM904GMMA25MMA_64x16x16_F32F16F16_SSILNSP_5MajorE0ELSR_0ELNSP_7ScaleInE1ELSS_1EEEEEENS4_6LayoutINS5_IJSC_SC_SC_EEENS5_IJNSA_ILi0EEESX_SX_EEEEENS5_IJNS4_10UnderscoreES10_S10_EEEEENS4_13SM90_TMA_LOADENS4_14ComposedLayoutINS4_7SwizzleILi2ELi4ELi3EEENS4_18smem_ptr_flag_bitsILi16EEENSV_INS5_IJNSA_ILi8EEESI_EEENS5_IJSI_SC_EEEEEEEvNS4_8identityENS4_23SM90_TMA_LOAD_MULTICASTES1D_vS1E_EENS_8epilogue10collective6detail29Sm90TmaWarpSpecializedAdapterINS1I_15DefaultEpilogueISK_SL_SL_NS1H_6thread17LinearCombinationISK_Li1EffLNS1M_9ScaleType4KindE0ELNS_15FloatRoundStyleE2ESK_EENS1_15EpilogueDefaultEEEEEvvEEEEvNT_6ParamsE,"",@"SHT_CUDA_INFO"
	.sectionflags	@""
	.align	4


	//----- nvinfo : EIATTR_CUDA_API_VERSION
	.align		4
        /*0000*/ 	.byte	0x04, 0x37
        /*0002*/ 	.short	(.L_21 - .L_20)
.L_20:
        /*0004*/ 	.word	0x00000082


	//----- nvinfo : EIATTR_KPARAM_INFO
	.align		4
.L_21:
        /*0008*/ 	.byte	0x04, 0x17
        /*000a*/ 	.short	(.L_23 - .L_22)
.L_22:
        /*000c*/ 	.word	0x00000000
        /*0010*/ 	.short	0x0000
        /*0012*/ 	.short	0x0070
        /*0014*/ 	.byte	0x00, 0xf0, 0x01, 0x10


	//----- nvinfo : EIATTR_SPARSE_MMA_MASK
	.align		4
.L_23:
        /*0018*/ 	.byte	0x03, 0x50
        /*001a*/ 	.short	0x0000


	//----- nvinfo : EIATTR_MAXREG_COUNT
	.align		4
        /*001c*/ 	.byte	0x03, 0x1b
        /*001e*/ 	.short	0x00a8


	//----- nvinfo : EIATTR_NUM_BARRIERS
	.align		4
        /*0020*/ 	.byte	0x02, 0x4c
        /*0022*/ 	.byte	0x01
	.zero		1


	//----- nvinfo : EIATTR_EXTERNS
	.align		4
        /*0024*/ 	.byte	0x04, 0x0f
        /*0026*/ 	.short	(.L_25 - .L_24)


	//   ....[0]....
	.align		4
.L_24:
        /*0028*/ 	.word	index@(__assertfail)


	//----- nvinfo : EIATTR_ANNOTATIONS
	.align		4
.L_25:
        /*002c*/ 	.byte	0x04, 0x55
        /*002e*/ 	.short	(.L_27 - .L_26)


	//   ....[0]....
.L_26:
        /*0030*/ 	.word	0x00000001
        /*0034*/ 	.byte	0x40, 0x0f, 0x00, 0x00, 0x01, 0x00, 0x00, 0x00, 0x80, 0x8e, 0x00, 0x00, 0x01, 0x00, 0x00, 0x00
        /*0044*/ 	.byte	0xf0, 0x9a, 0x00, 0x00


	//----- nvinfo : EIATTR_MERCURY_ISA_VERSION
	.align		4
.L_27:
        /*0048*/ 	.byte	0x03, 0x5f
        /*004a*/ 	.short	0x0101


	//----- nvinfo : EIATTR_INT_WARP_WIDE_INSTR_OFFSETS
	.align		4
        /*004c*/ 	.byte	0x04, 0x31
        /*004e*/ 	.short	(.L_29 - .L_28)


	//   ....[0]....
.L_28:
        /*0050*/ 	.word	0x000006c0


	//   ....[1]....
        /*0054*/ 	.word	0x000006f0


	//   ....[2]....
        /*0058*/ 	.word	0x00000730


	//   ....[3]....
        /*005c*/ 	.word	0x00000860


	//   ....[4]....
        /*0060*/ 	.word	0x00000870


	//   ....[5]....
        /*0064*/ 	.word	0x00000880


	//   ....[6]....
        /*0068*/ 	.word	0x00000920


	//   ....[7]....
        /*006c*/ 	.word	0x00000960


	//   ....[8]....
        /*0070*/ 	.word	0x00003010


	//----- nvinfo : EIATTR_COOP_GROUP_MASK_REGIDS
	.align		4
.L_29:
        /*0074*/ 	.byte	0x04, 0x29
        /*0076*/ 	.short	(.L_31 - .L_30)


	//   ....[0]....
.L_30:
        /*0078*/ 	.word	0xffffffff


	//   ....[1]....
        /*007c*/ 	.word	0xffffffff


	//   ....[2]....
        /*0080*/ 	.word	0xffffffff


	//   ....[3]....
        /*0084*/ 	.word	0xffffffff


	//   ....[4]....
        /*0088*/ 	.word	0xffffffff


	//   ....[5]....
        /*008c*/ 	.word	0xffffffff


	//   ....[6]....
        /*0090*/ 	.word	0xffffffff


	//----- nvinfo : EIATTR_COOP_GROUP_INSTR_OFFSETS
	.align		4
.L_31:
        /*0094*/ 	.byte	0x04, 0x28
        /*0096*/ 	.short	(.L_33 - .L_32)


	//   ....[0]....
.L_32:
        /*0098*/ 	.word	0x00000070


	//   ....[1]....
        /*009c*/ 	.word	0x00000080


	//   ....[2]....
        /*00a0*/ 	.word	0x00000140


	//   ....[3]....
        /*00a4*/ 	.word	0x00000480


	//   ....[4]....
        /*00a8*/ 	.word	0x000004c0


	//   ....[5]....
        /*00ac*/ 	.word	0x000008a0


	//   ....[6]....
        /*00b0*/ 	.word	0x00000ae0


	//----- nvinfo : EIATTR_REG_RECONFIG
	.align		4
.L_33:
        /*00b4*/ 	.byte	0x01, 0x54
	.zero		2


	//----- nvinfo : EIATTR_SYSCALL_OFFSETS
	.align		4
        /*00b8*/ 	.byte	0x04, 0x46
        /*00ba*/ 	.short	(.L_35 - .L_34)


	//   ....[0]....
.L_34:
        /*00bc*/ 	.word	0x00001970


	//----- nvinfo : EIATTR_MBARRIER_INSTR_OFFSETS
	.align		4
.L_35:
        /*00c0*/ 	.byte	0x04, 0x39
        /*00c2*/ 	.short	(.L_37 - .L_36)


	//   ....[0]....
.L_36:
        /*00c4*/ 	.word	0x00000280
        /*00c8*/ 	.word	0x000000ff
        /*00cc*/ 	.word	0x00000000
        /*00d0*/ 	.short	0x0100
        /*00d2*/ 	.byte	0x08
	.zero		1


	//   ....[1]....
        /*00d4*/ 	.word	0x00000290
        /*00d8*/ 	.word	0x000000ff
        /*00dc*/ 	.word	0x00000078
        /*00e0*/ 	.short	0x0100
        /*00e2*/ 	.byte	0x08
	.zero		1


	//   ....[2]....
        /*00e4*/ 	.word	0x000002a0
        /*00e8*/ 	.word	0x000000ff
        /*00ec*/ 	.word	0x00000008
        /*00f0*/ 	.short	0x0100
        /*00f2*/ 	.byte	0x08
	.zero		1


	//   ....[3]....
        /*00f4*/ 	.word	0x000002b0
        /*00f8*/ 	.word	0x000000ff
        /*00fc*/ 	.word	0x00000080
        /*0100*/ 	.short	0x0100
        /*0102*/ 	.byte	0x08
	.zero		1


	//   ....[4]....
        /*0104*/ 	.word	0x000002c0
        /*0108*/ 	.word	0x000000ff
        /*010c*/ 	.word	0x00000010
        /*0110*/ 	.short	0x0100
        /*0112*/ 	.byte	0x08
	.zero		1


	//   ....[5]....
        /*0114*/ 	.word	0x000002d0
        /*0118*/ 	.word	0x000000ff
        /*011c*/ 	.word	0x00000088
        /*0120*/ 	.short	0x0100
        /*0122*/ 	.byte	0x08
	.zero		1


	//   ....[6]....
        /*0124*/ 	.word	0x000002e0
        /*0128*/ 	.word	0x000000ff
        /*012c*/ 	.word	0x00000018
        /*0130*/ 	.short	0x0100
        /*0132*/ 	.byte	0x08
	.zero		1


	//   ....[7]....
        /*0134*/ 	.word	0x000002f0
        /*0138*/ 	.word	0x000000ff
        /*013c*/ 	.word	0x00000090
        /*0140*/ 	.short	0x0100
        /*0142*/ 	.byte	0x08
	.zero		1


	//   ....[8]....
        /*0144*/ 	.word	0x00000300
        /*0148*/ 	.word	0x000000ff
        /*014c*/ 	.word	0x00000020
        /*0150*/ 	.short	0x0100
        /*0152*/ 	.byte	0x08
	.zero		1


	//   ....[9]....
        /*0154*/ 	.word	0x00000310
        /*0158*/ 	.word	0x000000ff
        /*015c*/ 	.word	0x00000098
        /*0160*/ 	.short	0x0100
        /*0162*/ 	.byte	0x08
	.zero		1


	//   ....[10]....
        /*0164*/ 	.word	0x00000320
        /*0168*/ 	.word	0x000000ff
        /*016c*/ 	.word	0x00000028
        /*0170*/ 	.short	0x0100
        /*0172*/ 	.byte	0x08
	.zero		1


	//   ....[11]....
        /*0174*/ 	.word	0x00000330
        /*0178*/ 	.word	0x000000ff
        /*017c*/ 	.word	0x000000a0
        /*0180*/ 	.short	0x0100
        /*0182*/ 	.byte	0x08
	.zero		1


	//   ....[12]....
        /*0184*/ 	.word	0x00000340
        /*0188*/ 	.word	0x000000ff
        /*018c*/ 	.word	0x00000030
        /*0190*/ 	.short	0x0100
        /*0192*/ 	.byte	0x08
	.zero		1


	//   ....[13]....
        /*0194*/ 	.word	0x00000350
        /*0198*/ 	.word	0x000000ff
        /*019c*/ 	.word	0x000000a8
        /*01a0*/ 	.short	0x0100
        /*01a2*/ 	.byte	0x08
	.zero		1


	//   ....[14]....
        /*01a4*/ 	.word	0x00000360
        /*01a8*/ 	.word	0x000000ff
        /*01ac*/ 	.word	0x00000038
        /*01b0*/ 	.short	0x0100
        /*01b2*/ 	.byte	0x08
	.zero		1


	//   ....[15]....
        /*01b4*/ 	.word	0x00000370
        /*01b8*/ 	.word	0x000000ff
        /*01bc*/ 	.word	0x000000b0
        /*01c0*/ 	.short	0x0100
        /*01c2*/ 	.byte	0x08
	.zero		1


	//   ....[16]....
        /*01c4*/ 	.word	0x00000380
        /*01c8*/ 	.word	0x000000ff
        /*01cc*/ 	.word	0x00000040
        /*01d0*/ 	.short	0x0100
        /*01d2*/ 	.byte	0x08
	.zero		1


	//   ....[17]....
        /*01d4*/ 	.word	0x00000390
        /*01d8*/ 	.word	0x000000ff
        /*01dc*/ 	.word	0x000000b8
        /*01e0*/ 	.short	0x0100
        /*01e2*/ 	.byte	0x08
	.zero		1


	//   ....[18]....
        /*01e4*/ 	.word	0x000003a0
        /*01e8*/ 	.word	0x000000ff
        /*01ec*/ 	.word	0x00000048
        /*01f0*/ 	.short	0x0100
        /*01f2*/ 	.byte	0x08
	.zero		1


	//   ....[19]....
        /*01f4*/ 	.word	0x000003b0
        /*01f8*/ 	.word	0x000000ff
        /*01fc*/ 	.word	0x000000c0
        /*0200*/ 	.short	0x0100
        /*0202*/ 	.byte	0x08
	.zero		1


	//   ....[20]....
        /*0204*/ 	.word	0x000003c0
        /*0208*/ 	.word	0x000000ff
        /*020c*/ 	.word	0x00000050
        /*0210*/ 	.short	0x0100
        /*0212*/ 	.byte	0x08
	.zero		1


	//   ....[21]....
        /*0214*/ 	.word	0x000003d0
        /*0218*/ 	.word	0x000000ff
        /*021c*/ 	.word	0x000000c8
        /*0220*/ 	.short	0x0100
        /*0222*/ 	.byte	0x08
	.zero		1


	//   ....[22]....
        /*0224*/ 	.word	0x000003e0
        /*0228*/ 	.word	0x000000ff
        /*022c*/ 	.word	0x00000058
        /*0230*/ 	.short	0x0100
        /*0232*/ 	.byte	0x08
	.zero		1


	//   ....[23]....
        /*0234*/ 	.word	0x000003f0
        /*0238*/ 	.word	0x000000ff
        /*023c*/ 	.word	0x000000d0
        /*0240*/ 	.short	0x0100
        /*0242*/ 	.byte	0x08
	.zero		1


	//   ....[24]....
        /*0244*/ 	.word	0x00000400
        /*0248*/ 	.word	0x000000ff
        /*024c*/ 	.word	0x00000060
        /*0250*/ 	.short	0x0100
        /*0252*/ 	.byte	0x08
	.zero		1


	//   ....[25]....
        /*0254*/ 	.word	0x00000410
        /*0258*/ 	.word	0x000000ff
        /*025c*/ 	.word	0x000000d8
        /*0260*/ 	.short	0x0100
        /*0262*/ 	.byte	0x08
	.zero		1


	//   ....[26]....
        /*0264*/ 	.word	0x00000420
        /*0268*/ 	.word	0x000000ff
        /*026c*/ 	.word	0x00000068
        /*0270*/ 	.short	0x0100
        /*0272*/ 	.byte	0x08
	.zero		1


	//   ....[27]....
        /*0274*/ 	.word	0x00000430
        /*0278*/ 	.word	0x000000ff
        /*027c*/ 	.word	0x000000e0
        /*0280*/ 	.short	0x0100
        /*0282*/ 	.byte	0x08
	.zero		1


	//   ....[28]....
        /*0284*/ 	.word	0x00000440
        /*0288*/ 	.word	0x000000ff
        /*028c*/ 	.word	0x00000070
        /*0290*/ 	.short	0x0100
        /*0292*/ 	.byte	0x08
	.zero		1


	//   ....[29]....
        /*0294*/ 	.word	0x00000450
        /*0298*/ 	.word	0x000000ff
        /*029c*/ 	.word	0x000000e8
        /*02a0*/ 	.short	0x0100
        /*02a2*/ 	.byte	0x08
	.zero		1


	//   ....[30]....
        /*02a4*/ 	.word	0x00000990
        /*02a8*/ 	.word	0x000000ff
        /*02ac*/ 	.word	0x00000120
        /*02b0*/ 	.short	0x0100
        /*02b2*/ 	.byte	0x08
	.zero		1


	//   ....[31]....
        /*02b4*/ 	.word	0x00000a20
        /*02b8*/ 	.word	0x000000ff
        /*02bc*/ 	.word	0x00000128
        /*02c0*/ 	.short	0x0100
        /*02c2*/ 	.byte	0x08
	.zero		1


	//   ....[32]....
        /*02c4*/ 	.word	0x00000a60
        /*02c8*/ 	.word	0x000000ff
        /*02cc*/ 	.word	0x00000100
        /*02d0*/ 	.short	0x0100
        /*02d2*/ 	.byte	0x09
	.zero		1


	//   ....[33]....
        /*02d4*/ 	.word	0x00000a70
        /*02d8*/ 	.word	0x000000ff
        /*02dc*/ 	.word	0x00000108
        /*02e0*/ 	.short	0x0100
        /*02e2*/ 	.byte	0x09
	.zero		1


	//   ....[34]....
        /*02e4*/ 	.word	0x00000a80
        /*02e8*/ 	.word	0x000000ff
        /*02ec*/ 	.word	0x00000110
        /*02f0*/ 	.short	0x0100
        /*02f2*/ 	.byte	0x09
	.zero		1


	//   ....[35]....
        /*02f4*/ 	.word	0x00000a90
        /*02f8*/ 	.word	0x000000ff
        /*02fc*/ 	.word	0x00000118
        /*0300*/ 	.short	0x0100
        /*0302*/ 	.byte	0x09
	.zero		1


	//   ....[36]....
        /*0304*/ 	.word	0x00001850
        /*0308*/ 	.word	0x0000007b
        /*030c*/ 	.word	0x00000000
        /*0310*/ 	.short	0x010a
        /*0312*/ 	.byte	0x2b
	.zero		1


	//   ....[37]....
        /*0314*/ 	.word	0x000019f0
        /*0318*/ 	.word	0x00000003
        /*031c*/ 	.word	0x00000000
        /*0320*/ 	.short	0x010a
        /*0322*/ 	.byte	0x3f
	.zero		1


	//   ....[38]....
        /*0324*/ 	.word	0x00001a50
        /*0328*/ 	.word	0x00000003
        /*032c*/ 	.word	0x00000000
        /*0330*/ 	.short	0x010a
        /*0332*/ 	.byte	0x3f
	.zero		1


	//   ....[39]....
        /*0334*/ 	.word	0x00002570
        /*0338*/ 	.word	0x000000ff
        /*033c*/ 	.word	0x00000000
        /*0340*/ 	.short	0x010a
        /*0342*/ 	.byte	0x06
	.zero		1


	//   ....[40]....
        /*0344*/ 	.word	0x000025b0
        /*0348*/ 	.word	0x000000ff
        /*034c*/ 	.word	0x00000000
        /*0350*/ 	.short	0x010a
        /*0352*/ 	.byte	0x06
	.zero		1


	//   ....[41]....
        /*0354*/ 	.word	0x00002eb0
        /*0358*/ 	.word	0x00000005
        /*035c*/ 	.word	0x00000000
        /*0360*/ 	.short	0x0101
        /*0362*/ 	.byte	0x3f
	.zero		1


	//   ....[42]....
        /*0364*/ 	.word	0x00002fb0
        /*0368*/ 	.word	0x0000007a
        /*036c*/ 	.word	0x00000000
        /*0370*/ 	.short	0x0101
        /*0372*/ 	.byte	0x2c
	.zero		1


	//   ....[43]....
        /*0374*/ 	.word	0x000030b0
        /*0378*/ 	.word	0x00000003
        /*037c*/ 	.word	0x00000000
        /*0380*/ 	.short	0x0101
        /*0382*/ 	.byte	0x3f
	.zero		1


	//   ....[44]....
        /*0384*/ 	.word	0x00003170
        /*0388*/ 	.word	0x0000007b
        /*038c*/ 	.word	0x00000010
        /*0390*/ 	.short	0x010a
        /*0392*/ 	.byte	0x2b
	.zero		1


	//   ....[45]....
        /*0394*/ 	.word	0x00008ea0
        /*0398*/ 	.word	0x00000078
        /*039c*/ 	.word	0x00000000
        /*03a0*/ 	.short	0x0101
        /*03a2*/ 	.byte	0x2c
	.zero		1


	//   ....[46]....
        /*03a4*/ 	.word	0x00009830
        /*03a8*/ 	.word	0x0000000c
        /*03ac*/ 	.word	0x00000078
        /*03b0*/ 	.short	0x010a
        /*03b2*/ 	.byte	0x3f
	.zero		1


	//   ....[47]....
        /*03b4*/ 	.word	0x00009c00
        /*03b8*/ 	.word	0x00000005
        /*03bc*/ 	.word	0x00000128
        /*03c0*/ 	.short	0x0101
        /*03c2*/ 	.byte	0x3f
	.zero		1


	//   ....[48]....
        /*03c4*/ 	.word	0x0000a380
        /*03c8*/ 	.word	0x00000009
        /*03cc*/ 	.word	0x00000000
        /*03d0*/ 	.short	0x010a
        /*03d2*/ 	.byte	0x3f
	.zero		1


	//   ....[49]....
        /*03d4*/ 	.word	0x0000a400
        /*03d8*/ 	.word	0x00000008
        /*03dc*/ 	.word	0x00000000
        /*03e0*/ 	.short	0x010a
        /*03e2*/ 	.byte	0x3f
	.zero		1


	//   ....[50]....
        /*03e4*/ 	.word	0x0000a490
        /*03e8*/ 	.word	0x00000009
        /*03ec*/ 	.word	0x00000000
        /*03f0*/ 	.short	0x010a
        /*03f2*/ 	.byte	0x3f
	.zero		1


	//   ....[51]....
        /*03f4*/ 	.word	0x0000a520
        /*03f8*/ 	.word	0x00000008
        /*03fc*/ 	.word	0x00000000
        /*0400*/ 	.short	0x010a
        /*0402*/ 	.byte	0x3f
	.zero		1


	//   ....[52]....
        /*0404*/ 	.word	0x0000a5b0
        /*0408*/ 	.word	0x00000009
        /*040c*/ 	.word	0x00000000
        /*0410*/ 	.short	0x010a
        /*0412*/ 	.byte	0x3f
	.zero		1


	//   ....[53]....
        /*0414*/ 	.word	0x0000a640
        /*0418*/ 	.word	0x00000008
        /*041c*/ 	.word	0x00000000
        /*0420*/ 	.short	0x010a
        /*0422*/ 	.byte	0x3f
	.zero		1


	//   ....[54]....
        /*0424*/ 	.word	0x0000a6d0
        /*0428*/ 	.word	0x00000009
        /*042c*/ 	.word	0x00000000
        /*0430*/ 	.short	0x010a
        /*0432*/ 	.byte	0x3f
	.zero		1


	//   ....[55]....
        /*0434*/ 	.word	0x0000a760
        /*0438*/ 	.word	0x00000008
        /*043c*/ 	.word	0x00000000
        /*0440*/ 	.short	0x010a
        /*0442*/ 	.byte	0x3f
	.zero		1


	//   ....[56]....
        /*0444*/ 	.word	0x0000a7f0
        /*0448*/ 	.word	0x00000009
        /*044c*/ 	.word	0x00000000
        /*0450*/ 	.short	0x010a
        /*0452*/ 	.byte	0x3f
	.zero		1


	//   ....[57]....
        /*0454*/ 	.word	0x0000a880
        /*0458*/ 	.word	0x00000008
        /*045c*/ 	.word	0x00000000
        /*0460*/ 	.short	0x010a
        /*0462*/ 	.byte	0x3f
	.zero		1


	//   ....[58]....
        /*0464*/ 	.word	0x0000a910
        /*0468*/ 	.word	0x00000009
        /*046c*/ 	.word	0x00000000
        /*0470*/ 	.short	0x010a
        /*0472*/ 	.byte	0x3f
	.zero		1


	//   ....[59]....
        /*0474*/ 	.word	0x0000a9a0
        /*0478*/ 	.word	0x00000008
        /*047c*/ 	.word	0x00000000
        /*0480*/ 	.short	0x010a
        /*0482*/ 	.byte	0x3f
	.zero		1


	//   ....[60]....
        /*0484*/ 	.word	0x0000aa30
        /*0488*/ 	.word	0x00000009
        /*048c*/ 	.word	0x00000000
        /*0490*/ 	.short	0x010a
        /*0492*/ 	.byte	0x3f
	.zero		1


	//   ....[61]....
        /*0494*/ 	.word	0x0000aac0
        /*0498*/ 	.word	0x00000006
        /*049c*/ 	.word	0x00000000
        /*04a0*/ 	.short	0x010a
        /*04a2*/ 	.byte	0x3f
	.zero		1


	//   ....[62]....
        /*04a4*/ 	.word	0x0000ab50
        /*04a8*/ 	.word	0x00000003
        /*04ac*/ 	.word	0x00000000
        /*04b0*/ 	.short	0x010a
        /*04b2*/ 	.byte	0x3f
	.zero		1


	//   ....[63]....
        /*04b4*/ 	.word	0x0000abb0
        /*04b8*/ 	.word	0x00000079
        /*04bc*/ 	.word	0x00000000
        /*04c0*/ 	.short	0x010a
        /*04c2*/ 	.byte	0x3f
	.zero		1


	//   ....[64]....
        /*04c4*/ 	.word	0x0000ac00
        /*04c8*/ 	.word	0x00000003
        /*04cc*/ 	.word	0x00000000
        /*04d0*/ 	.short	0x010a
        /*04d2*/ 	.byte	0x3f
	.zero		1


	//   ....[65]....
        /*04d4*/ 	.word	0x0000ac60
        /*04d8*/ 	.word	0x00000005
        /*04dc*/ 	.word	0x00000000
        /*04e0*/ 	.short	0x010a
        /*04e2*/ 	.byte	0x3f
	.zero		1


	//   ....[66]....
        /*04e4*/ 	.word	0x0000acb0
        /*04e8*/ 	.word	0x00000079
        /*04ec*/ 	.word	0x00000010
        /*04f0*/ 	.short	0x010a
        /*04f2*/ 	.byte	0x3f
	.zero		1


	//   ....[67]....
        /*04f4*/ 	.word	0x0000ad80
        /*04f8*/ 	.word	0x0000000c
        /*04fc*/ 	.word	0x00000078
        /*0500*/ 	.short	0x010a
        /*0502*/ 	.byte	0x3f
	.zero		1


	//   ....[68]....
        /*0504*/ 	.word	0x0000ae50
        /*0508*/ 	.word	0x00000009
        /*050c*/ 	.word	0x00000000
        /*0510*/ 	.short	0x010a
        /*0512*/ 	.byte	0x3f
	.zero		1


	//   ....[69]....
        /*0514*/ 	.word	0x0000aea0
        /*0518*/ 	.word	0x00000008
        /*051c*/ 	.word	0x00000000
        /*0520*/ 	.short	0x010a
        /*0522*/ 	.byte	0x3f
	.zero		1


	//   ....[70]....
        /*0524*/ 	.word	0x0000aef0
        /*0528*/ 	.word	0x00000009
        /*052c*/ 	.word	0x00000000
        /*0530*/ 	.short	0x010a
        /*0532*/ 	.byte	0x3f
	.zero		1


	//   ....[71]....
        /*0534*/ 	.word	0x0000af40
        /*0538*/ 	.word	0x00000008
        /*053c*/ 	.word	0x00000000
        /*0540*/ 	.short	0x010a
        /*0542*/ 	.byte	0x3f
	.zero		1


	//   ....[72]....
        /*0544*/ 	.word	0x0000af90
        /*0548*/ 	.word	0x00000009
        /*054c*/ 	.word	0x00000000
        /*0550*/ 	.short	0x010a
        /*0552*/ 	.byte	0x3f
	.zero		1


	//   ....[73]....
        /*0554*/ 	.word	0x0000afe0
        /*0558*/ 	.word	0x00000008
        /*055c*/ 	.word	0x00000000
        /*0560*/ 	.short	0x010a
        /*0562*/ 	.byte	0x3f
	.zero		1


	//   ....[74]....
        /*0564*/ 	.word	0x0000b030
        /*0568*/ 	.word	0x00000009
        /*056c*/ 	.word	0x00000000
        /*0570*/ 	.short	0x010a
        /*0572*/ 	.byte	0x3f
	.zero		1


	//   ....[75]....
        /*0574*/ 	.word	0x0000b080
        /*0578*/ 	.word	0x00000008
        /*057c*/ 	.word	0x00000000
        /*0580*/ 	.short	0x010a
        /*0582*/ 	.byte	0x3f
	.zero		1


	//   ....[76]....
        /*0584*/ 	.word	0x0000b0d0
        /*0588*/ 	.word	0x00000009
        /*058c*/ 	.word	0x00000000
        /*0590*/ 	.short	0x010a
        /*0592*/ 	.byte	0x3f
	.zero		1


	//   ....[77]....
        /*0594*/ 	.word	0x0000b120
        /*0598*/ 	.word	0x00000008
        /*059c*/ 	.word	0x00000000
        /*05a0*/ 	.short	0x010a
        /*05a2*/ 	.byte	0x3f
	.zero		1


	//   ....[78]....
        /*05a4*/ 	.word	0x0000b170
        /*05a8*/ 	.word	0x00000009
        /*05ac*/ 	.word	0x00000000
        /*05b0*/ 	.short	0x010a
        /*05b2*/ 	.byte	0x3f
	.zero		1


	//   ....[79]....
        /*05b4*/ 	.word	0x0000b1c0
        /*05b8*/ 	.word	0x00000008
        /*05bc*/ 	.word	0x00000000
        /*05c0*/ 	.short	0x010a
        /*05c2*/ 	.byte	0x3f
	.zero		1


	//   ....[80]....
        /*05c4*/ 	.word	0x0000b210
        /*05c8*/ 	.word	0x00000009
        /*05cc*/ 	.word	0x00000000
        /*05d0*/ 	.short	0x010a
        /*05d2*/ 	.byte	0x3f
	.zero		1


	//   ....[81]....
        /*05d4*/ 	.word	0x0000b260
        /*05d8*/ 	.word	0x00000006
        /*05dc*/ 	.word	0x00000000
        /*05e0*/ 	.short	0x010a
        /*05e2*/ 	.byte	0x3f
	.zero		1


	//----- nvinfo : EIATTR_NUM_MBARRIERS
	.align		4
.L_37:
        /*05e4*/ 	.byte	0x03, 0x38
        /*05e6*/ 	.short	0x0024


	//----- nvinfo : EIATTR_EXIT_INSTR_OFFSETS
	.align		4
        /*05e8*/ 	.byte	0x04, 0x1c
        /*05ea*/ 	.short	(.L_39 - .L_38)


	//   ....[0]....
.L_38:
        /*05ec*/ 	.word	0x00001580


	//   ....[1]....
        /*05f0*/ 	.word	0x000015e0


	//   ....[2]....
        /*05f4*/ 	.word	0x00009530


	//   ....[3]....
        /*05f8*/ 	.word	0x00009560


	//   ....[4]....
        /*05fc*/ 	.word	0x0000aba0


	//----- nvinfo : EIATTR_MAX_THREADS
	.align		4
.L_39:
        /*0600*/ 	.byte	0x04, 0x05
        /*0602*/ 	.short	(.L_41 - .L_40)
.L_40:
        /*0604*/ 	.word	0x00000180
        /*0608*/ 	.word	0x00000001
        /*060c*/ 	.word	0x00000001


	//----- nvinfo : EIATTR_CRS_STACK_SIZE
	.align		4
.L_41:
        /*0610*/ 	.byte	0x04, 0x1e
        /*0612*/ 	.short	(.L_43 - .L_42)
.L_42:
        /*0614*/ 	.word	0x00000000


	//----- nvinfo : EIATTR_CBANK_PARAM_SIZE
	.align		4
.L_43:
        /*0618*/ 	.byte	0x03, 0x19
        /*061a*/ 	.short	0x0470


	//----- nvinfo : EIATTR_PARAM_CBANK
	.align		4
        /*061c*/ 	.byte	0x04, 0x0a
        /*061e*/ 	.short	(.L_45 - .L_44)
	.align		4
.L_44:
        /*0620*/ 	.word	index@(.nv.constant0._ZN7cutlass13device_kernelINS_4gemm6kernel13GemmUniversalIN4cute5tupleIJiiiiEEENS1_10collective13CollectiveMmaINS1_34MainloopSm90TmaGmmaWarpSpecializedILi15ENS5_IJNS4_1CILi2EEENSA_ILi1EEESC_EEENS1_32KernelTmaWarpSpecializedPingpongEEENS5_IJNSA_ILi64EEENSA_ILi176EEENSA_ILi32EEEEEENS_6half_tENS5_IJlSC_lEEESK_SL_NS4_8TiledMMAINS4_8MMA_AtomIJNS4_4SM904GMMA25MMA_64x16x16_F32F16F16_SSILNSP_5MajorE0ELSR_0ELNSP_7ScaleInE1ELSS_1EEEEEENS4_6LayoutINS5_IJSC_SC_SC_EEENS5_IJNSA_ILi0EEESX_SX_EEEEENS5_IJNS4_10UnderscoreES10_S10_EEEEENS4_13SM90_TMA_LOADENS4_14ComposedLayoutINS4_7SwizzleILi2ELi4ELi3EEENS4_18smem_ptr_flag_bitsILi16EEENSV_INS5_IJNSA_ILi8EEESI_EEENS5_IJSI_SC_EEEEEEEvNS4_8identityENS4_23SM90_TMA_LOAD_MULTICASTES1D_vS1E_EENS_8epilogue10collective6detail29Sm90TmaWarpSpecializedAdapterINS1I_15DefaultEpilogueISK_SL_SL_NS1H_6thread17LinearCombinationISK_Li1EffLNS1M_9ScaleType4KindE0ELNS_15FloatRoundStyleE2ESK_EENS1_15EpilogueDefaultEEEEEvvEEEEvNT_6ParamsE)
        /*0624*/ 	.short	0x0210
        /*0626*/ 	.short	0x0470


	//----- nvinfo : EIATTR_SW_WAR
	.align		4
.L_45:
        /*0628*/ 	.byte	0x04, 0x36
        /*062a*/ 	.short	(.L_47 - .L_46)
.L_46:
        /*062c*/ 	.word	0x00000008
.L_47:


//--------------------- .nv.callgraph             --------------------------
	.section	.nv.callgraph,"",@"SHT_CUDA_CALLGRAPH"
	.align	4
	.sectionentsize	8
	.align		4
        /*0000*/ 	.word	0x00000000
	.align		4
        /*0004*/ 	.word	0xffffffff
	.align		4
        /*0008*/ 	.word	index@(_ZN7cutlass13device_kernelINS_4gemm6kernel13GemmUniversalIN4cute5tupleIJiiiiEEENS1_10collective13CollectiveMmaINS1_34MainloopSm90TmaGmmaWarpSpecializedILi15ENS5_IJNS4_1CILi2EEENSA_ILi1EEESC_EEENS1_32KernelTmaWarpSpecializedPingpongEEENS5_IJNSA_ILi64EEENSA_ILi176EEENSA_ILi32EEEEEENS_6half_tENS5_IJlSC_lEEESK_SL_NS4_8TiledMMAINS4_8MMA_AtomIJNS4_4SM904GMMA25MMA_64x16x16_F32F16F16_SSILNSP_5MajorE0ELSR_0ELNSP_7ScaleInE1ELSS_1EEEEEENS4_6LayoutINS5_IJSC_SC_SC_EEENS5_IJNSA_ILi0EEESX_SX_EEEEENS5_IJNS4_10UnderscoreES10_S10_EEEEENS4_13SM90_TMA_LOADENS4_14ComposedLayoutINS4_7SwizzleILi2ELi4ELi3EEENS4_18smem_ptr_flag_bitsILi16EEENSV_INS5_IJNSA_ILi8EEESI_EEENS5_IJSI_SC_EEEEEEEvNS4_8identityENS4_23SM90_TMA_LOAD_MULTICASTES1D_vS1E_EENS_8epilogue10collective6detail29Sm90TmaWarpSpecializedAdapterINS1I_15DefaultEpilogueISK_SL_SL_NS1H_6thread17LinearCombinationISK_Li1EffLNS1M_9ScaleType4KindE0ELNS_15FloatRoundStyleE2ESK_EENS1_15EpilogueDefaultEEEEEvvEEEEvNT_6ParamsE)
	.align		4
        /*000c*/ 	.word	index@(__assertfail)
	.align		4
        /*0010*/ 	.word	0x00000000
	.align		4
        /*0014*/ 	.word	0xfffffffe
	.align		4
        /*0018*/ 	.word	0x00000000
	.align		4
        /*001c*/ 	.word	0xfffffffd
	.align		4
        /*0020*/ 	.word	0x00000000
	.align		4
        /*0024*/ 	.word	0xfffffffc


//--------------------- .nv.constant4             --------------------------
	.section	.nv.constant4,"a",@progbits
	.align	8
	.align		8
.nv.constant4:
        /*0000*/ 	.dword	__assertfail
	.align		8
        /*0008*/ 	.dword	__unnamed_1
	.align		8
        /*0010*/ 	.dword	_ZN39_INTERNAL_647b3cb3_4_k_cu_f082ea55_70184cuda3std3__45__cpo5beginE
	.align		8
        /*0018*/ 	.dword	_ZN39_INTERNAL_647b3cb3_4_k_cu_f082ea55_70184cuda3std3__45__cpo3endE
	.align		8
        /*0020*/ 	.dword	_ZN39_INTERNAL_647b3cb3_4_k_cu_f082ea55_70184cuda3std3__45__cpo6cbeginE
	.align		8
        /*0028*/ 	.dword	_ZN39_INTERNAL_647b3cb3_4_k_cu_f082ea55_70184cuda3std3__45__cpo4cendE
	.align		8
        /*0030*/ 	.dword	_ZN39_INTERNAL_647b3cb3_4_k_cu_f082ea55_70184cuda3std3__441_GLOBAL__N__647b3cb3_4_k_cu_f082ea55_70186ignoreE
	.align		8
        /*0038*/ 	.dword	_ZN39_INTERNAL_647b3cb3_4_k_cu_f082ea55_70184cuda3std3__419piecewise_constructE
	.align		8
        /*0040*/ 	.dword	_ZN39_INTERNAL_647b3cb3_4_k_cu_f082ea55_70184cuda3std3__48in_placeE
	.align		8
        /*0048*/ 	.dword	_ZN39_INTERNAL_647b3cb3_4_k_cu_f082ea55_70184cuda3std6ranges3__45__cpo4swapE
	.align		8
        /*0050*/ 	.dword	_ZN39_INTERNAL_647b3cb3_4_k_cu_f082ea55_70184cuda3std6ranges3__45__cpo9iter_moveE
	.align		8
        /*0058*/ 	.dword	_ZN39_INTERNAL_647b3cb3_4_k_cu_f082ea55_70184cute7productE
	.align		8
        /*0060*/ 	.dword	_ZN39_INTERNAL_647b3cb3_4_k_cu_f082ea55_70184cute1_E
	.align		8
        /*0068*/ 	.dword	$str$22
	.align		8
        /*0070*/ 	.dword	$str$23


//--------------------- .text._ZN7cutlass13device_kernelINS_4gemm6kernel13GemmUniversalIN4cute5tupleIJiiiiEEENS1_10collective13CollectiveMmaINS1_34MainloopSm90TmaGmmaWarpSpecializedILi15ENS5_IJNS4_1CILi2EEENSA_ILi1EEESC_EEENS1_32KernelTmaWarpSpecializedPingpongEEENS5_IJNSA_ILi64EEENSA_ILi176EEENSA_ILi32EEEEEENS_6half_tENS5_IJlSC_lEEESK_SL_NS4_8TiledMMAINS4_8MMA_AtomIJNS4_4SM904GMMA25MMA_64x16x16_F32F16F16_SSILNSP_5MajorE0ELSR_0ELNSP_7ScaleInE1ELSS_1EEEEEENS4_6LayoutINS5_IJSC_SC_SC_EEENS5_IJNSA_ILi0EEESX_SX_EEEEENS5_IJNS4_10UnderscoreES10_S10_EEEEENS4_13SM90_TMA_LOADENS4_14ComposedLayoutINS4_7SwizzleILi2ELi4ELi3EEENS4_18smem_ptr_flag_bitsILi16EEENSV_INS5_IJNSA_ILi8EEESI_EEENS5_IJSI_SC_EEEEEEEvNS4_8identityENS4_23SM90_TMA_LOAD_MULTICASTES1D_vS1E_EENS_8epilogue10collective6detail29Sm90TmaWarpSpecializedAdapterINS1I_15DefaultEpilogueISK_SL_SL_NS1H_6thread17LinearCombinationISK_Li1EffLNS1M_9ScaleType4KindE0ELNS_15FloatRoundStyleE2ESK_EENS1_15EpilogueDefaultEEEEEvvEEEEvNT_6ParamsE --------------------------
	.section	.text._ZN7cutlass13device_kernelINS_4gemm6kernel13GemmUniversalIN4cute5tupleIJiiiiEEENS1_10collective13CollectiveMmaINS1_34MainloopSm90TmaGmmaWarpSpecializedILi15ENS5_IJNS4_1CILi2EEENSA_ILi1EEESC_EEENS1_32KernelTmaWarpSpecializedPingpongEEENS5_IJNSA_ILi64EEENSA_ILi176EEENSA_ILi32EEEEEENS_6half_tENS5_IJlSC_lEEESK_SL_NS4_8TiledMMAINS4_8MMA_AtomIJNS4_4SM904GMMA25MMA_64x16x16_F32F16F16_SSILNSP_5MajorE0ELSR_0ELNSP_7ScaleInE1ELSS_1EEEEEENS4_6LayoutINS5_IJSC_SC_SC_EEENS5_IJNSA_ILi0EEESX_SX_EEEEENS5_IJNS4_10UnderscoreES10_S10_EEEEENS4_13SM90_TMA_LOADENS4_14ComposedLayoutINS4_7SwizzleILi2ELi4ELi3EEENS4_18smem_ptr_flag_bitsILi16EEENSV_INS5_IJNSA_ILi8EEESI_EEENS5_IJSI_SC_EEEEEEEvNS4_8identityENS4_23SM90_TMA_LOAD_MULTICASTES1D_vS1E_EENS_8epilogue10collective6detail29Sm90TmaWarpSpecializedAdapterINS1I_15DefaultEpilogueISK_SL_SL_NS1H_6thread17LinearCombinationISK_Li1EffLNS1M_9ScaleType4KindE0ELNS_15FloatRoundStyleE2ESK_EENS1_15EpilogueDefaultEEEEEvvEEEEvNT_6ParamsE,"ax",@progbits
	.align	128
.text._ZN7cutlass13device_kernelINS_4gemm6kernel13GemmUniversalIN4cute5tupleIJiiiiEEENS1_10collective13CollectiveMmaINS1_34MainloopSm90TmaGmmaWarpSpecializedILi15ENS5_IJNS4_1CILi2EEENSA_ILi1EEESC_EEENS1_32KernelTmaWarpSpecializedPingpongEEENS5_IJNSA_ILi64EEENSA_ILi176EEENSA_ILi32EEEEEENS_6half_tENS5_IJlSC_lEEESK_SL_NS4_8TiledMMAINS4_8MMA_AtomIJNS4_4SM904GMMA25MMA_64x16x16_F32F16F16_SSILNSP_5MajorE0ELSR_0ELNSP_7ScaleInE1ELSS_1EEEEEENS4_6LayoutINS5_IJSC_SC_SC_EEENS5_IJNSA_ILi0EEESX_SX_EEEEENS5_IJNS4_10UnderscoreES10_S10_EEEEENS4_13SM90_TMA_LOADENS4_14ComposedLayoutINS4_7SwizzleILi2ELi4ELi3EEENS4_18smem_ptr_flag_bitsILi16EEENSV_INS5_IJNSA_ILi8EEESI_EEENS5_IJSI_SC_EEEEEEEvNS4_8identityENS4_23SM90_TMA_LOAD_MULTICASTES1D_vS1E_EENS_8epilogue10collective6detail29Sm90TmaWarpSpecializedAdapterINS1I_15DefaultEpilogueISK_SL_SL_NS1H_6thread17LinearCombinationISK_Li1EffLNS1M_9ScaleType4KindE0ELNS_15FloatRoundStyleE2ESK_EENS1_15EpilogueDefaultEEEEEvvEEEEvNT_6ParamsE:
        .type           _ZN7cutlass13device_kernelINS_4gemm6kernel13GemmUniversalIN4cute5tupleIJiiiiEEENS1_10collective13CollectiveMmaINS1_34MainloopSm90TmaGmmaWarpSpecializedILi15ENS5_IJNS4_1CILi2EEENSA_ILi1EEESC_EEENS1_32KernelTmaWarpSpecializedPingpongEEENS5_IJNSA_ILi64EEENSA_ILi176EEENSA_ILi32EEEEEENS_6half_tENS5_IJlSC_lEEESK_SL_NS4_8TiledMMAINS4_8MMA_AtomIJNS4_4SM904GMMA25MMA_64x16x16_F32F16F16_SSILNSP_5MajorE0ELSR_0ELNSP_7ScaleInE1ELSS_1EEEEEENS4_6LayoutINS5_IJSC_SC_SC_EEENS5_IJNSA_ILi0EEESX_SX_EEEEENS5_IJNS4_10UnderscoreES10_S10_EEEEENS4_13SM90_TMA_LOADENS4_14ComposedLayoutINS4_7SwizzleILi2ELi4ELi3EEENS4_18smem_ptr_flag_bitsILi16EEENSV_INS5_IJNSA_ILi8EEESI_EEENS5_IJSI_SC_EEEEEEEvNS4_8identityENS4_23SM90_TMA_LOAD_MULTICASTES1D_vS1E_EENS_8epilogue10collective6detail29Sm90TmaWarpSpecializedAdapterINS1I_15DefaultEpilogueISK_SL_SL_NS1H_6thread17LinearCombinationISK_Li1EffLNS1M_9ScaleType4KindE0ELNS_15FloatRoundStyleE2ESK_EENS1_15EpilogueDefaultEEEEEvvEEEEvNT_6ParamsE,@function
        .size           _ZN7cutlass13device_kernelINS_4gemm6kernel13GemmUniversalIN4cute5tupleIJiiiiEEENS1_10collective13CollectiveMmaINS1_34MainloopSm90TmaGmmaWarpSpecializedILi15ENS5_IJNS4_1CILi2EEENSA_ILi1EEESC_EEENS1_32KernelTmaWarpSpecializedPingpongEEENS5_IJNSA_ILi64EEENSA_ILi176EEENSA_ILi32EEEEEENS_6half_tENS5_IJlSC_lEEESK_SL_NS4_8TiledMMAINS4_8MMA_AtomIJNS4_4SM904GMMA25MMA_64x16x16_F32F16F16_SSILNSP_5MajorE0ELSR_0ELNSP_7ScaleInE1ELSS_1EEEEEENS4_6LayoutINS5_IJSC_SC_SC_EEENS5_IJNSA_ILi0EEESX_SX_EEEEENS5_IJNS4_10UnderscoreES10_S10_EEEEENS4_13SM90_TMA_LOADENS4_14ComposedLayoutINS4_7SwizzleILi2ELi4ELi3EEENS4_18smem_ptr_flag_bitsILi16EEENSV_INS5_IJNSA_ILi8EEESI_EEENS5_IJSI_SC_EEEEEEEvNS4_8identityENS4_23SM90_TMA_LOAD_MULTICASTES1D_vS1E_EENS_8epilogue10collective6detail29Sm90TmaWarpSpecializedAdapterINS1I_15DefaultEpilogueISK_SL_SL_NS1H_6thread17LinearCombinationISK_Li1EffLNS1M_9ScaleType4KindE0ELNS_15FloatRoundStyleE2ESK_EENS1_15EpilogueDefaultEEEEEvvEEEEvNT_6ParamsE,(.L_x_272 - _ZN7cutlass13device_kernelINS_4gemm6kernel13GemmUniversalIN4cute5tupleIJiiiiEEENS1_10collective13CollectiveMmaINS1_34MainloopSm90TmaGmmaWarpSpecializedILi15ENS5_IJNS4_1CILi2EEENSA_ILi1EEESC_EEENS1_32KernelTmaWarpSpecializedPingpongEEENS5_IJNSA_ILi64EEENSA_ILi176EEENSA_ILi32EEEEEENS_6half_tENS5_IJlSC_lEEESK_SL_NS4_8TiledMMAINS4_8MMA_AtomIJNS4_4SM904GMMA25MMA_64x16x16_F32F16F16_SSILNSP_5MajorE0ELSR_0ELNSP_7ScaleInE1ELSS_1EEEEEENS4_6LayoutINS5_IJSC_SC_SC_EEENS5_IJNSA_ILi0EEESX_SX_EEEEENS5_IJNS4_10UnderscoreES10_S10_EEEEENS4_13SM90_TMA_LOADENS4_14ComposedLayoutINS4_7SwizzleILi2ELi4ELi3EEENS4_18smem_ptr_flag_bitsILi16EEENSV_INS5_IJNSA_ILi8EEESI_EEENS5_IJSI_SC_EEEEEEEvNS4_8identityENS4_23SM90_TMA_LOAD_MULTICASTES1D_vS1E_EENS_8epilogue10collective6detail29Sm90TmaWarpSpecializedAdapterINS1I_15DefaultEpilogueISK_SL_SL_NS1H_6thread17LinearCombinationISK_Li1EffLNS1M_9ScaleType4KindE0ELNS_15FloatRoundStyleE2ESK_EENS1_15EpilogueDefaultEEEEEvvEEEEvNT_6ParamsE)
        .other          _ZN7cutlass13device_kernelINS_4gemm6kernel13GemmUniversalIN4cute5tupleIJiiiiEEENS1_10collective13CollectiveMmaINS1_34MainloopSm90TmaGmmaWarpSpecializedILi15ENS5_IJNS4_1CILi2EEENSA_ILi1EEESC_EEENS1_32KernelTmaWarpSpecializedPingpongEEENS5_IJNSA_ILi64EEENSA_ILi176EEENSA_ILi32EEEEEENS_6half_tENS5_IJlSC_lEEESK_SL_NS4_8TiledMMAINS4_8MMA_AtomIJNS4_4SM904GMMA25MMA_64x16x16_F32F16F16_SSILNSP_5MajorE0ELSR_0ELNSP_7ScaleInE1ELSS_1EEEEEENS4_6LayoutINS5_IJSC_SC_SC_EEENS5_IJNSA_ILi0EEESX_SX_EEEEENS5_IJNS4_10UnderscoreES10_S10_EEEEENS4_13SM90_TMA_LOADENS4_14ComposedLayoutINS4_7SwizzleILi2ELi4ELi3EEENS4_18smem_ptr_flag_bitsILi16EEENSV_INS5_IJNSA_ILi8EEESI_EEENS5_IJSI_SC_EEEEEEEvNS4_8identityENS4_23SM90_TMA_LOAD_MULTICASTES1D_vS1E_EENS_8epilogue10collective6detail29Sm90TmaWarpSpecializedAdapterINS1I_15DefaultEpilogueISK_SL_SL_NS1H_6thread17LinearCombinationISK_Li1EffLNS1M_9ScaleType4KindE0ELNS_15FloatRoundStyleE2ESK_EENS1_15EpilogueDefaultEEEEEvvEEEEvNT_6ParamsE,@"STO_CUDA_ENTRY STV_DEFAULT"
_ZN7cutlass13device_kernelINS_4gemm6kernel13GemmUniversalIN4cute5tupleIJiiiiEEENS1_10collective13CollectiveMmaINS1_34MainloopSm90TmaGmmaWarpSpecializedILi15ENS5_IJNS4_1CILi2EEENSA_ILi1EEESC_EEENS1_32KernelTmaWarpSpecializedPingpongEEENS5_IJNSA_ILi64EEENSA_ILi176EEENSA_ILi32EEEEEENS_6half_tENS5_IJlSC_lEEESK_SL_NS4_8TiledMMAINS4_8MMA_AtomIJNS4_4SM904GMMA25MMA_64x16x16_F32F16F16_SSILNSP_5MajorE0ELSR_0ELNSP_7ScaleInE1ELSS_1EEEEEENS4_6LayoutINS5_IJSC_SC_SC_EEENS5_IJNSA_ILi0EEESX_SX_EEEEENS5_IJNS4_10UnderscoreES10_S10_EEEEENS4_13SM90_TMA_LOADENS4_14ComposedLayoutINS4_7SwizzleILi2ELi4ELi3EEENS4_18smem_ptr_flag_bitsILi16EEENSV_INS5_IJNSA_ILi8EEESI_EEENS5_IJSI_SC_EEEEEEEvNS4_8identityENS4_23SM90_TMA_LOAD_MULTICASTES1D_vS1E_EENS_8epilogue10collective6detail29Sm90TmaWarpSpecializedAdapterINS1I_15DefaultEpilogueISK_SL_SL_NS1H_6thread17LinearCombinationISK_Li1EffLNS1M_9ScaleType4KindE0ELNS_15FloatRoundStyleE2ESK_EENS1_15EpilogueDefaultEEEEEvvEEEEvNT_6ParamsE:
[----:B------:R-:W0:Y:S02]  /*0000*/  LDC R1, c[0x0][0x28] ;  /* 0x00000a00ff017b82 */ /* 0x000e240000000800 */
[----:B0-----:R-:W-:Y:S01]  /*0010*/  VIADD R1, R1, 0xfffffff8 ;  /* 0xfffffff801017836 */ /* 0x001fe20000000000 */
[----:B------:R-:W0:Y:S01]  /*0020*/  S2R R4, SR_TID.X ;  /* 0x0000000000047919 */ /* 0x000e220000002100 */
[----:B------:R-:W-:Y:S01]  /*0030*/  ELECT P0, URZ, PT ;  /* 0x00000000003f782f */ /* 0x000fe20003800000 */
[----:B------:R-:W-:Y:S01]  /*0040*/  BSSY B0, `(.L_x_0) ;  /* 0x000000f000007945 */ /* 0x000fe20003800000 */
[--C-:B0-----:R-:W-:Y:S02]  /*0050*/  SHF.R.U32.HI R2, RZ, 0x5, R4.reuse ;  /* 0x00000005ff027819 */ /* 0x101fe40000011604 */
[----:B------:R-:W-:-:S03]  /*0060*/  SHF.R.U32.HI R7, RZ, 0x7, R4 ;  /* 0x00000007ff077819 */ /* 0x000fc60000011604 */
[----:B------:R-:W0:Y:S04]  /*0070*/  SHFL.IDX PT, R5, R2, RZ, 0x1f ;  /* 0x00001fff02057589 */ /* 0x000e2800000e0000 */
[----:B------:R1:W2:Y:S01]  /*0080*/  SHFL.IDX PT, R10, R7, RZ, 0x1f ;  /* 0x00001fff070a7589 */ /* 0x0002a200000e0000 */
[----:B0-----:R-:W-:-:S13]  /*0090*/  ISETP.NE.OR P0, PT, R5, RZ, !P0 ;  /* 0x000000ff0500720c */ /* 0x001fda0004705670 */
[----:B-12---:R-:W-:Y:S05]  /*00a0*/  @P0 BRA `(.L_x_1) ;  /* 0x0000000000200947 */ /* 0x006fea0003800000 */
[----:B------:R-:W-:Y:S02]  /*00b0*/  ULDC.64 UR4, c[0x0][0x198] ;  /* 0x0000660000047ab9 */ /* 0x000fe40000000a00 */
[----:B------:R-:W-:Y:S02]  /*00c0*/  UIADD3 UR6, UP0, UR4, 0xf0, URZ ;  /* 0x000000f004067890 */ /* 0x000fe4000ff1e03f */
[----:B------:R-:W-:Y:S02]  /*00d0*/  UIADD3 UR4, UP1, UR4, 0x1f0, URZ ;  /* 0x000001f004047890 */ /* 0x000fe4000ff3e03f */
[----:B------:R-:W-:Y:S02]  /*00e0*/  UIADD3.X UR7, URZ, UR5, URZ, UP0, !UPT ;  /* 0x000000053f077290 */ /* 0x000fe400087fe43f */
[----:B------:R-:W-:-:S07]  /*00f0*/  UIADD3.X UR5, URZ, UR5, URZ, UP1, !UPT ;  /* 0x000000053f057290 */ /* 0x000fce0008ffe43f */
[----:B------:R0:W-:Y:S02]  /*0100*/  UTMACCTL.PF [UR6] ;  /* 0x00000000060079b9 */ /* 0x0001e40008040000 */
[----:B------:R0:W-:Y:S02]  /*0110*/  UTMACCTL.PF [UR4] ;  /* 0x00000000040079b9 */ /* 0x0001e40008040000 */
[----:B0-----:R-:W-:Y:S01]  /*0120*/  NOP ;  /* 0x0000000000007918 */ /* 0x001fe20000000000 */
.L_x_1:
[----:B------:R-:W-:Y:S05]  /*0130*/  BSYNC B0 ;  /* 0x0000000000007941 */ /* 0x000fea0003800000 */
.L_x_0:
[----:B------:R-:W0:Y:S01]  /*0140*/  SHFL.IDX PT, R8, R2, RZ, 0x1f ;  /* 0x00001fff02087589 */ /* 0x000e2200000e0000 */
[----:B------:R-:W-:-:S04]  /*0150*/  SHF.R.S32.HI R3, RZ, 0x1f, R4 ;  /* 0x0000001fff037819 */ /* 0x000fc80000011404 */
[----:B------:R-:W-:Y:S02]  /*0160*/  LEA.HI R3, R3, R4, RZ, 0x7 ;  /* 0x0000000403037211 */ /* 0x000fe400078f38ff */
[----:B0-----:R-:W-:-:S13]  /*0170*/  ISETP.NE.AND P0, PT, R8, RZ, PT ;  /* 0x000000ff0800720c */ /* 0x001fda0003f05270 */
[----:B------:R-:W-:Y:S05]  /*0180*/  @P0 BRA `(.L_x_2) ;  /* 0x0000000000bc0947 */ /* 0x000fea0003800000 */
[----:B------:R-:W-:Y:S01]  /*0190*/  ELECT P0, URZ, PT ;  /* 0x00000000003f782f */ /* 0x000fe20003800000 */
[----:B------:R-:W-:-:S12]  /*01a0*/  BSSY B0, `(.L_x_2) ;  /* 0x000002d000007945 */ /* 0x000fd80003800000 */
[----:B------:R-:W-:Y:S05]  /*01b0*/  @!P0 BRA `(.L_x_3) ;  /* 0x0000000000ac8947 */ /* 0x000fea0003800000 */
[----:B------:R-:W0:Y:S01]  /*01c0*/  S2UR UR8, SR_CgaCtaId ;  /* 0x00000000000879c3 */ /* 0x000e220000008800 */
[----:B------:R-:W-:Y:S01]  /*01d0*/  UMOV UR4, 0x400 ;  /* 0x0000040000047882 */ /* 0x000fe20000000000 */
[----:B------:R-:W-:Y:S01]  /*01e0*/  UMOV UR5, 0x1 ;  /* 0x0000000100057882 */ /* 0x000fe20000000000 */
[----:B------:R-:W-:Y:S02]  /*01f0*/  UMOV UR6, 0x2 ;  /* 0x0000000200067882 */ /* 0x000fe40000000000 */
[----:B------:R-:W-:-:S04]  /*0200*/  UIADD3 UR6, -UR6, 0x100000, URZ ;  /* 0x0010000006067890 */ /* 0x000fc8000fffe13f */
[----:B------:R-:W-:Y:S02]  /*0210*/  USHF.L.U32 UR7, UR6, 0xb, URZ ;  /* 0x0000000b06077899 */ /* 0x000fe4000800063f */
[----:B------:R-:W-:Y:S02]  /*0220*/  USHF.L.U32 UR6, UR6, 0x1, URZ ;  /* 0x0000000106067899 */ /* 0x000fe4000800063f */
[----:B0-----:R-:W-:Y:S02]  /*0230*/  ULEA UR8, UR8, UR4, 0x18 ;  /* 0x0000000408087291 */ /* 0x001fe4000f8ec03f */
[----:B------:R-:W-:-:S04]  /*0240*/  UIADD3 UR4, -UR5, 0x100000, URZ ;  /* 0x0010000005047890 */ /* 0x000fc8000fffe13f */
[----:B------:R-:W-:Y:S02]  /*0250*/  USHF.L.U32 UR5, UR4, 0xb, URZ ;  /* 0x0000000b04057899 */ /* 0x000fe4000800063f */
[----:B------:R-:W-:Y:S01]  /*0260*/  USHF.L.U32 UR4, UR4, 0x1, URZ ;  /* 0x0000000104047899 */ /* 0x000fe2000800063f */
[----:B------:R-:W0:Y:S11]  /*0270*/  FENCE.VIEW.ASYNC.S ;  /* 0x00000000000073c6 */ /* 0x000e360000000000 */
[----:B0-----:R0:W1:Y:S01]  /*0280*/  SYNCS.EXCH.64 URZ, [UR8], UR4 ;  /* 0x00000004083f75b2 */ /* 0x0010620008000100 */
[----:B------:R0:W2:Y:S01]  /*0290*/  SYNCS.EXCH.64 URZ, [UR8+0x78], UR6 ;  /* 0x00007806083f75b2 */ /* 0x0000a20008000100 */
[----:B------:R0:W3:Y:S01]  /*02a0*/  SYNCS.EXCH.64 URZ, [UR8+0x8], UR4 ;  /* 0x00000804083f75b2 */ /* 0x0000e20008000100 */
[----:B------:R0:W4:Y:S01]  /*02b0*/  SYNCS.EXCH.64 URZ, [UR8+0x80], UR6 ;  /* 0x00008006083f75b2 */ /* 0x0001220008000100 */
[----:B------:R0:W0:Y:S01]  /*02c0*/  SYNCS.EXCH.64 URZ, [UR8+0x10], UR4 ;  /* 0x00001004083f75b2 */ /* 0x0000220008000100 */
        /* <DEDUP_REMOVED lines=25> */
[----:B-1234-:R-:W-:Y:S01]  /*0460*/  NOP ;  /* 0x0000000000007918 */ /* 0x01efe20000000000 */
.L_x_3:
[----:B0-----:R-:W-:Y:S05]  /*0470*/  BSYNC B0 ;  /* 0x0000000000007941 */ /* 0x001fea0003800000 */
.L_x_2:
[----:B------:R-:W0:Y:S01]  /*0480*/  SHFL.IDX PT, R13, R2, RZ, 0x1f ;  /* 0x00001fff020d7589 */ /* 0x000e2200000e0000 */
[----:B------:R-:W1:Y:S01]  /*0490*/  S2UR UR12, SR_CTAID.X ;  /* 0x00000000000c79c3 */ /* 0x000e620000002500 */
[----:B------:R-:W-:Y:S02]  /*04a0*/  LOP3.LUT R3, R3, 0xffffff80, RZ, 0xc0, !PT ;  /* 0xffffff8003037812 */ /* 0x000fe400078ec0ff */
[----:B------:R-:W-:Y:S01]  /*04b0*/  ELECT P0, URZ, PT ;  /* 0x00000000003f782f */ /* 0x000fe20003800000 */
[----:B------:R2:W3:Y:S01]  /*04c0*/  SHFL.IDX PT, R12, R2, RZ, 0x1f ;  /* 0x00001fff020c7589 */ /* 0x0004e200000e0000 */
[----:B------:R-:W-:Y:S01]  /*04d0*/  ELECT P1, URZ, PT ;  /* 0x00000000003f782f */ /* 0x000fe20003820000 */
[----:B------:R-:W-:Y:S01]  /*04e0*/  NOP ;  /* 0x0000000000007918 */ /* 0x000fe20000000000 */
[----:B------:R-:W-:Y:S01]  /*04f0*/  IMAD.IADD R3, R4, 0x1, -R3 ;  /* 0x0000000104037824 */ /* 0x000fe200078e0a03 */
[----:B------:R-:W4:Y:S01]  /*0500*/  S2R R6, SR_CTAID.Y ;  /* 0x0000000000067919 */ /* 0x000f220000002600 */
[----:B------:R-:W-:Y:S01]  /*0510*/  ULDC UR4, c[0x0][0x150] ;  /* 0x0000540000047ab9 */ /* 0x000fe20000000800 */
[----:B------:R-:W5:Y:S01]  /*0520*/  LDC R14, c[0x0][0x144] ;  /* 0x00005100ff0e7b82 */ /* 0x000f620000000800 */
[----:B------:R-:W-:Y:S01]  /*0530*/  UMOV UR11, 0x80 ;  /* 0x00000080000b7882 */ /* 0x000fe20000000000 */
[----:B------:R-:W-:Y:S01]  /*0540*/  SHF.R.S32.HI R0, RZ, 0x1f, R3 ;  /* 0x0000001fff007819 */ /* 0x000fe20000011403 */
[----:B------:R-:W-:Y:S01]  /*0550*/  NOP ;  /* 0x0000000000007918 */ /* 0x000fe20000000000 */
[C---:B------:R-:W-:Y:S01]  /*0560*/  VIADD R35, R10.reuse, 0xffffffff ;  /* 0xffffffff0a237836 */ /* 0x040fe20000000000 */
[----:B------:R-:W-:Y:S01]  /*0570*/  ISETP.NE.AND P4, PT, R10, RZ, PT ;  /* 0x000000ff0a00720c */ /* 0x000fe20003f85270 */
[----:B------:R-:W-:Y:S01]  /*0580*/  IMAD.MOV.U32 R113, RZ, RZ, 0x1 ;  /* 0x00000001ff717424 */ /* 0x000fe200078e00ff */
[----:B------:R-:W-:Y:S01]  /*0590*/  LEA.HI R9, R0, R3, RZ, 0x3 ;  /* 0x0000000300097211 */ /* 0x000fe200078f18ff */
[----:B------:R-:W5:Y:S01]  /*05a0*/  LDC R15, c[0x0][0x140] ;  /* 0x00005000ff0f7b82 */ /* 0x000f620000000800 */
[----:B------:R-:W-:-:S02]  /*05b0*/  ISETP.GE.U32.AND P6, PT, R35, 0x2, PT ;  /* 0x000000022300780c */ /* 0x000fc40003fc6070 */
[--C-:B------:R-:W-:Y:S02]  /*05c0*/  SHF.R.S32.HI R11, RZ, 0x3, R9.reuse ;  /* 0x00000003ff0b7819 */ /* 0x100fe40000011409 */
[----:B--2---:R-:W-:Y:S02]  /*05d0*/  SHF.R.S32.HI R2, RZ, 0x1f, R9 ;  /* 0x0000001fff027819 */ /* 0x004fe40000011409 */
[----:B------:R-:W-:Y:S01]  /*05e0*/  SHF.R.S32.HI R9, RZ, 0x1f, R8 ;  /* 0x0000001fff097819 */ /* 0x000fe20000011408 */
[----:B------:R-:W2:Y:S01]  /*05f0*/  LDC R25, c[0x0][0x148] ;  /* 0x00005200ff197b82 */ /* 0x000ea20000000800 */
[----:B0-----:R-:W-:Y:S02]  /*0600*/  ISETP.NE.OR P0, PT, R13, RZ, !P0 ;  /* 0x000000ff0d00720c */ /* 0x001fe40004705670 */
[----:B-1----:R-:W-:Y:S02]  /*0610*/  I2FP.F32.U32 R13, UR12 ;  /* 0x0000000c000d7c45 */ /* 0x002fe40008201000 */
[----:B------:R-:W-:-:S02]  /*0620*/  LEA.HI R2, R2, R11, RZ, 0x2 ;  /* 0x0000000b02027211 */ /* 0x000fc400078f10ff */
[----:B------:R-:W-:Y:S01]  /*0630*/  LEA.HI R9, R9, R8, RZ, 0x2 ;  /* 0x0000000809097211 */ /* 0x000fe200078f10ff */
[----:B------:R-:W-:Y:S01]  /*0640*/  FMUL R13, R13, UR4 ;  /* 0x000000040d0d7c20 */ /* 0x000fe20008400000 */
[----:B---3--:R-:W-:Y:S01]  /*0650*/  ISETP.NE.OR P1, PT, R12, RZ, !P1 ;  /* 0x000000ff0c00720c */ /* 0x008fe20004f25670 */
[----:B------:R-:W-:Y:S01]  /*0660*/  ULDC UR4, c[0x0][0x154] ;  /* 0x0000550000047ab9 */ /* 0x000fe20000000800 */
[----:B------:R-:W-:Y:S02]  /*0670*/  LOP3.LUT R12, R2, 0xfffffffc, RZ, 0xc0, !PT ;  /* 0xfffffffc020c7812 */ /* 0x000fe400078ec0ff */
[----:B------:R-:W-:Y:S01]  /*0680*/  LOP3.LUT R9, R9, 0x3ffffffc, RZ, 0xc0, !PT ;  /* 0x3ffffffc09097812 */ /* 0x000fe200078ec0ff */
[----:B------:R-:W0:Y:S01]  /*0690*/  F2I.U32.TRUNC.NTZ R13, R13 ;  /* 0x0000000d000d7305 */ /* 0x000e22000020f000 */
[----:B------:R-:W-:Y:S01]  /*06a0*/  SHF.R.S32.HI R2, RZ, 0x1f, R5 ;  /* 0x0000001fff027819 */ /* 0x000fe20000011405 */
[----:B------:R-:W-:Y:S01]  /*06b0*/  IMAD.IADD R12, R11, 0x1, -R12 ;  /* 0x000000010b0c7824 */ /* 0x000fe200078e0a0c */
[----:B------:R-:W-:Y:S01]  /*06c0*/  VOTEU.ALL UP1, P0 ;  /* 0x00000000003f7886 */ /* 0x000fe20000020000 */
[----:B------:R-:W-:Y:S01]  /*06d0*/  IMAD.IADD R9, R8, 0x1, -R9 ;  /* 0x0000000108097824 */ /* 0x000fe200078e0a09 */
[----:B------:R-:W-:Y:S01]  /*06e0*/  LEA.HI R2, R2, R5, RZ, 0x2 ;  /* 0x0000000502027211 */ /* 0x000fe200078f10ff */
[----:B------:R-:W-:Y:S01]  /*06f0*/  VOTEU.ALL UP0, P0 ;  /* 0x00000000003f7886 */ /* 0x000fe20000000000 */
[----:B----4-:R-:W-:Y:S01]  /*0700*/  I2FP.F32.U32 R8, R6 ;  /* 0x0000000600087245 */ /* 0x010fe20000201000 */
[----:B------:R-:W-:Y:S01]  /*0710*/  IMAD R9, R9, 0x4, R12 ;  /* 0x0000000409097824 */ /* 0x000fe200078e020c */
[----:B------:R-:W-:Y:S01]  /*0720*/  LOP3.LUT R2, R2, 0xfffffffc, RZ, 0xc0, !PT ;  /* 0xfffffffc02027812 */ /* 0x000fe200078ec0ff */
[----:B------:R-:W-:Y:S01]  /*0730*/  VOTEU.ALL UP2, P1 ;  /* 0x00000000003f7886 */ /* 0x000fe20000840000 */
[----:B------:R-:W1:Y:S01]  /*0740*/  @!UP1 S2UR UR7, SR_CgaCtaId ;  /* 0x00000000000799c3 */ /* 0x000e620000008800 */
[----:B------:R-:W-:Y:S01]  /*0750*/  FMUL R8, R8, UR4 ;  /* 0x0000000408087c20 */ /* 0x000fe20008400000 */
[----:B------:R-:W-:Y:S01]  /*0760*/  IMAD.SHL.U32 R112, R9, 0x4, RZ ;  /* 0x0000000409707824 */ /* 0x000fe200078e00ff */
[----:B------:R-:W-:Y:S01]  /*0770*/  UMOV UR4, 0x20 ;  /* 0x0000002000047882 */ /* 0x000fe20000000000 */
[----:B------:R-:W-:Y:S01]  /*0780*/  IMAD.IADD R5, R5, 0x1, -R2 ;  /* 0x0000000105057824 */ /* 0x000fe200078e0a02 */
[----:B------:R-:W-:Y:S01]  /*0790*/  LEA.HI R2, R9, R9, RZ, 0x1 ;  /* 0x0000000909027211 */ /* 0x000fe200078f08ff */
[----:B0-----:R-:W-:Y:S01]  /*07a0*/  IMAD.MOV R13, RZ, RZ, -R13 ;  /* 0x000000ffff0d7224 */ /* 0x001fe200078e0a0d */
[----:B------:R-:W0:Y:S01]  /*07b0*/  F2I.U32.TRUNC.NTZ R8, R8 ;  /* 0x0000000800087305 */ /* 0x000e22000020f000 */
[----:B------:R-:W3:Y:S01]  /*07c0*/  @!UP2 S2UR UR10, SR_CgaCtaId ;  /* 0x00000000000aa9c3 */ /* 0x000ee20000008800 */
[----:B------:R-:W-:Y:S01]  /*07d0*/  LOP3.LUT R2, R2, 0xfffffffe, RZ, 0xc0, !PT ;  /* 0xfffffffe02027812 */ /* 0x000fe200078ec0ff */
[----:B-----5:R-:W-:Y:S01]  /*07e0*/  IMAD R21, R14, R13, UR12 ;  /* 0x0000000c0e157e24 */ /* 0x020fe2000f8e020d */
[----:B------:R-:W-:Y:S01]  /*07f0*/  @!UP1 UMOV UR6, 0x400 ;  /* 0x0000040000069882 */ /* 0x000fe20000000000 */
[----:B------:R-:W-:-:S04]  /*0800*/  @!UP1 UIADD3 UR4, -UR4, 0x100000, URZ ;  /* 0x0010000004049890 */ /* 0x000fc8000fffe13f */
[----:B------:R-:W-:Y:S02]  /*0810*/  @!UP1 USHF.L.U32 UR5, UR4, 0xb, URZ ;  /* 0x0000000b04059899 */ /* 0x000fe4000800063f */
[----:B------:R-:W-:Y:S01]  /*0820*/  @!UP1 USHF.L.U32 UR4, UR4, 0x1, URZ ;  /* 0x0000000104049899 */ /* 0x000fe2000800063f */
[C---:B------:R-:W-:Y:S01]  /*0830*/  LOP3.LUT R112, R9.reuse, 0xc, R112, 0x78, !PT ;  /* 0x0000000c09707812 */ /* 0x040fe200078e7870 */
[----:B------:R-:W-:Y:S01]  /*0840*/  IMAD.IADD R2, R9, 0x1, -R2 ;  /* 0x0000000109027824 */ /* 0x000fe200078e0a02 */
[----:B------:R-:W-:Y:S01]  /*0850*/  @!UP2 UMOV UR9, 0x400 ;  /* 0x000004000009a882 */ /* 0x000fe20000000000 */
[----:B------:R-:W-:Y:S01]  /*0860*/  VOTEU.ALL UP3, P1 ;  /* 0x00000000003f7886 */ /* 0x000fe20000860000 */
[----:B------:R-:W-:Y:S01]  /*0870*/  VOTEU.ALL UP4, P1 ;  /* 0x00000000003f7886 */ /* 0x000fe20000880000 */
[----:B------:R-:W-:Y:S01]  /*0880*/  VOTEU.ALL UP5, P1 ;  /* 0x00000000003f7886 */ /* 0x000fe200008a0000 */
[----:B------:R-:W-:Y:S01]  /*0890*/  ISETP.NE.AND P3, PT, R2, R21, PT ;  /* 0x000000150200720c */ /* 0x000fe20003f65270 */
[----:B------:R4:W4:Y:S01]  /*08a0*/  SHFL.IDX PT, R14, R7, RZ, 0x1f ;  /* 0x00001fff070e7589 */ /* 0x00092200000e0000 */
[----:B------:R-:W-:Y:S01]  /*08b0*/  ISETP.EQ.U32.AND P2, PT, R15, 0x1, PT ;  /* 0x000000010f00780c */ /* 0x000fe20003f42070 */
[----:B0-----:R-:W-:Y:S01]  /*08c0*/  IMAD.MOV R20, RZ, RZ, -R8 ;  /* 0x000000ffff147224 */ /* 0x001fe200078e0a08 */
[----:B-1----:R-:W-:-:S02]  /*08d0*/  @!UP1 ULEA UR8, UR7, UR6, 0x18 ;  /* 0x0000000607089291 */ /* 0x002fc4000f8ec03f */
[----:B------:R-:W-:-:S04]  /*08e0*/  @!UP2 UIADD3 UR6, -UR11, 0x100000, URZ ;  /* 0x001000000b06a890 */ /* 0x000fc8000fffe13f */
[----:B------:R-:W-:Y:S02]  /*08f0*/  @!UP2 USHF.L.U32 UR7, UR6, 0xb, URZ ;  /* 0x0000000b0607a899 */ /* 0x000fe4000800063f */
[----:B------:R-:W-:Y:S01]  /*0900*/  @!UP2 USHF.L.U32 UR6, UR6, 0x1, URZ ;  /* 0x000000010606a899 */ /* 0x000fe2000800063f */
[----:B--2---:R-:W-:Y:S01]  /*0910*/  IMAD R9, R25, R20, R6 ;  /* 0x0000001419097224 */ /* 0x004fe200078e0206 */
[----:B------:R-:W-:Y:S01]  /*0920*/  VOTEU.ALL UP1, P0 ;  /* 0x00000000003f7886 */ /* 0x000fe20000020000 */
[----:B------:R-:W-:Y:S01]  /*0930*/  LOP3.LUT P0, RZ, R3, 0x7, RZ, 0xc0, !PT ;  /* 0x0000000703ff7812 */ /* 0x000fe2000780c0ff */
[----:B---3--:R-:W-:Y:S01]  /*0940*/  @!UP2 ULEA UR9, UR10, UR9, 0x18 ;  /* 0x000000090a09a291 */ /* 0x008fe2000f8ec03f */
[----:B------:R-:W-:Y:S01]  /*0950*/  @P3 LEA.HI R2, R112, R112, RZ, 0x1 ;  /* 0x0000007070023211 */ /* 0x000fe200078f08ff */
[----:B------:R-:W-:Y:S01]  /*0960*/  VOTEU.ALL UP2, P1 ;  /* 0x00000000003f7886 */ /* 0x000fe20000840000 */
[----:B------:R-:W-:Y:S01]  /*0970*/  ISETP.NE.AND P1, PT, R5, 0x3, PT ;  /* 0x000000030500780c */ /* 0x000fe20003f25270 */
[----:B------:R-:W0:Y:S02]  /*0980*/  FENCE.VIEW.ASYNC.S ;  /* 0x00000000000073c6 */ /* 0x000e240000000000 */
[----:B0-----:R0:W1:Y:S01]  /*0990*/  @!UP0 SYNCS.EXCH.64 URZ, [UR8+0x120], UR4 ;  /* 0x00012004083f85b2 */ /* 0x0010620008000100 */
[----:B------:R-:W-:-:S02]  /*09a0*/  @P3 SHF.R.S32.HI R2, RZ, 0x1, R2 ;  /* 0x00000001ff023819 */ /* 0x000fc40000011402 */
[----:B------:R-:W-:Y:S02]  /*09b0*/  ISETP.EQ.OR P1, PT, R5, RZ, !P1 ;  /* 0x000000ff0500720c */ /* 0x000fe40004f22670 */
[----:B------:R-:W-:Y:S02]  /*09c0*/  @P3 ISETP.NE.AND P5, PT, R2, R9, PT ;  /* 0x000000090200320c */ /* 0x000fe40003fa5270 */
[----:B------:R-:W-:Y:S02]  /*09d0*/  ISETP.LT.U32.AND P0, PT, R112, 0x2, !P0 ;  /* 0x000000027000780c */ /* 0x000fe40004701070 */
[----:B------:R-:W-:Y:S02]  /*09e0*/  ISETP.EQ.AND P1, PT, R10, RZ, P1 ;  /* 0x000000ff0a00720c */ /* 0x000fe40000f22270 */
[----:B------:R-:W-:Y:S02]  /*09f0*/  SEL R2, RZ, 0x1, !P0 ;  /* 0x00000001ff027807 */ /* 0x000fe40004000000 */
[----:B------:R-:W-:-:S02]  /*0a00*/  @P3 SEL R113, RZ, 0x1, P5 ;  /* 0x00000001ff713807 */ /* 0x000fc40002800000 */
[----:B------:R-:W-:Y:S01]  /*0a10*/  SEL R16, RZ, 0x1, !P1 ;  /* 0x00000001ff107807 */ /* 0x000fe20004800000 */
[----:B------:R0:W2:Y:S01]  /*0a20*/  @!UP1 SYNCS.EXCH.64 URZ, [UR8+0x128], UR4 ;  /* 0x00012804083f95b2 */ /* 0x0000a20008000100 */
[----:B------:R-:W-:Y:S01]  /*0a30*/  NOP ;  /* 0x0000000000007918 */ /* 0x000fe20000000000 */
[----:B------:R-:W-:Y:S02]  /*0a40*/  LOP3.LUT R113, R113, R2, RZ, 0xc0, !PT ;  /* 0x0000000271717212 */ /* 0x000fe400078ec0ff */
[----:B------:R-:W-:Y:S01]  /*0a50*/  SEL R16, R16, 0x2, P6 ;  /* 0x0000000210107807 */ /* 0x000fe20003000000 */
[----:B------:R0:W3:Y:S01]  /*0a60*/  @!UP2 SYNCS.EXCH.64 URZ, [UR9+0x100], UR6 ;  /* 0x00010006093fa5b2 */ /* 0x0000e20008000100 */
[----:B------:R0:W0:Y:S01]  /*0a70*/  @!UP3 SYNCS.EXCH.64 URZ, [UR9+0x108], UR6 ;  /* 0x00010806093fb5b2 */ /* 0x0000220008000100 */
[----:B------:R0:W0:Y:S01]  /*0a80*/  @!UP4 SYNCS.EXCH.64 URZ, [UR9+0x110], UR6 ;  /* 0x00011006093fc5b2 */ /* 0x0000220008000100 */
[----:B------:R0:W0:Y:S01]  /*0a90*/  @!UP5 SYNCS.EXCH.64 URZ, [UR9+0x118], UR6 ;  /* 0x00011806093fd5b2 */ /* 0x0000220008000100 */
[----:B------:R-:W-:Y:S01]  /*0aa0*/  NOP ;  /* 0x0000000000007918 */ /* 0x000fe20000000000 */
[----:B-1--4-:R-:W-:Y:S05]  /*0ab0*/  @!P2 BRA `(.L_x_4) ;  /* 0x000000000008a947 */ /* 0x012fea0003800000 */
[----:B0-23--:R-:W-:Y:S01]  /*0ac0*/  UCGABAR_ARV ;  /* 0x00000000000079c7 */ /* 0x00dfe20008000000 */
[----:B------:R-:W-:Y:S05]  /*0ad0*/  BRA `(.L_x_5) ;  /* 0x0000000000047947 */ /* 0x000fea0003800000 */
.L_x_4:
[----:B0-23--:R-:W-:Y:S01]  /*0ae0*/  NOP ;  /* 0x0000000000007918 */ /* 0x00dfe20000000000 */
.L_x_5:
[----:B------:R-:W-:Y:S01]  /*0af0*/  ULDC.64 UR4, c[0x0][0x598] ;  /* 0x0001660000047ab9 */ /* 0x000fe20000000a00 */
[----:B------:R-:W-:Y:S01]  /*0b00*/  ULDC.64 UR36, c[0x0][0x208] ;  /* 0x0000820000247ab9 */ /* 0x000fe20000000a00 */
[----:B------:R-:W-:-:S04]  /*0b10*/  ISETP.NE.U32.AND P0, PT, RZ, UR4, PT ;  /* 0x00000004ff007c0c */ /* 0x000fc8000bf05070 */
[----:B------:R-:W-:-:S13]  /*0b20*/  ISETP.NE.AND.EX P0, PT, RZ, UR5, PT, P0 ;  /* 0x00000005ff007c0c */ /* 0x000fda000bf05300 */
[----:B------:R-:W-:Y:S05]  /*0b30*/  @!P0 BRA `(.L_x_6) ;  /* 0x00000000001c8947 */ /* 0x000fea0003800000 */
[----:B------:R-:W0:Y:S02]  /*0b40*/  LDC.64 R8, c[0x0][0x598] ;  /* 0x00016600ff087b82 */ /* 0x000e240000000a00 */
[----:B0-----:R-:W2:Y:S02]  /*0b50*/  LDG.E.64 R8, desc[UR36][R8.64] ;  /* 0x0000002408087981 */ /* 0x001ea4000c1e1b00 */
[----:B--2---:R-:W-:-:S04]  /*0b60*/  ISETP.NE.U32.AND P0, PT, R8, RZ, PT ;  /* 0x000000ff0800720c */ /* 0x004fc80003f05070 */
[----:B------:R-:W-:-:S13]  /*0b70*/  ISETP.NE.AND.EX P0, PT, R9, RZ, PT, P0 ;  /* 0x000000ff0900720c */ /* 0x000fda0003f05300 */
[----:B------:R-:W-:Y:S05]  /*0b80*/  @!P0 BRA `(.L_x_6) ;  /* 0x0000000000088947 */ /* 0x000fea0003800000 */
[----:B------:R0:W5:Y:S01]  /*0b90*/  LD.E R114, desc[UR36][R8.64] ;  /* 0x0000002408727980 */ /* 0x000162000c101900 */
[----:B------:R-:W-:Y:S05]  /*0ba0*/  BRA `(.L_x_7) ;  /* 0x0000000000247947 */ /* 0x000fea0003800000 */
.L_x_6:
[----:B------:R-:W-:Y:S02]  /*0bb0*/  ULDC.64 UR4, c[0x0][0x588] ;  /* 0x0001620000047ab9 */ /* 0x000fe40000000a00 */
[----:B------:R-:W-:-:S04]  /*0bc0*/  ISETP.NE.U32.AND P0, PT, RZ, UR4, PT ;  /* 0x00000004ff007c0c */ /* 0x000fc8000bf05070 */
[----:B------:R-:W-:-:S13]  /*0bd0*/  ISETP.NE.AND.EX P0, PT, RZ, UR5, PT, P0 ;  /* 0x00000005ff007c0c */ /* 0x000fda000bf05300 */
[----:B------:R-:W-:Y:S05]  /*0be0*/  @!P0 BRA `(.L_x_8) ;  /* 0x00000000000c8947 */ /* 0x000fea0003800000 */
[----:B------:R-:W0:Y:S02]  /*0bf0*/  LDC.64 R114, c[0x0][0x588] ;  /* 0x00016200ff727b82 */ /* 0x000e240000000a00 */
[----:B0-----:R1:W5:Y:S01]  /*0c00*/  LDG.E R114, desc[UR36][R114.64] ;  /* 0x0000002472727981 */ /* 0x001362000c1e1900 */
[----:B------:R-:W-:Y:S05]  /*0c10*/  BRA `(.L_x_7) ;  /* 0x0000000000087947 */ /* 0x000fea0003800000 */
.L_x_8:
[----:B------:R-:W-:Y:S02]  /*0c20*/  ULDC UR4, c[0x0][0x580] ;  /* 0x0001600000047ab9 */ /* 0x000fe40000000800 */
[----:B------:R-:W-:-:S07]  /*0c30*/  IMAD.U32 R114, RZ, RZ, UR4 ;  /* 0x00000004ff727e24 */ /* 0x000fce000f8e00ff */
.L_x_7:
[----:B------:R-:W-:Y:S02]  /*0c40*/  ULDC.64 UR4, c[0x0][0x5a0] ;  /* 0x0001680000047ab9 */ /* 0x000fe40000000a00 */
[----:B------:R-:W-:-:S04]  /*0c50*/  ISETP.NE.U32.AND P0, PT, RZ, UR4, PT ;  /* 0x00000004ff007c0c */ /* 0x000fc8000bf05070 */
[----:B------:R-:W-:-:S13]  /*0c60*/  ISETP.NE.AND.EX P0, PT, RZ, UR5, PT, P0 ;  /* 0x00000005ff007c0c */ /* 0x000fda000bf05300 */
[----:B------:R-:W-:Y:S05]  /*0c70*/  @!P0 BRA `(.L_x_9) ;  /* 0x00000000001c8947 */ /* 0x000fea0003800000 */
[----:B0-----:R-:W0:Y:S02]  /*0c80*/  LDC.64 R8, c[0x0][0x5a0] ;  /* 0x00016800ff087b82 */ /* 0x001e240000000a00 */
[----:B0-----:R-:W2:Y:S02]  /*0c90*/  LDG.E.64 R8, desc[UR36][R8.64] ;  /* 0x0000002408087981 */ /* 0x001ea4000c1e1b00 */
[----:B--2---:R-:W-:-:S04]  /*0ca0*/  ISETP.NE.U32.AND P0, PT, R8, RZ, PT ;  /* 0x000000ff0800720c */ /* 0x004fc80003f05070 */
[----:B------:R-:W-:-:S13]  /*0cb0*/  ISETP.NE.AND.EX P0, PT, R9, RZ, PT, P0 ;  /* 0x000000ff0900720c */ /* 0x000fda0003f05300 */
[----:B------:R-:W-:Y:S05]  /*0cc0*/  @!P0 BRA `(.L_x_9) ;  /* 0x0000000000088947 */ /* 0x000fea0003800000 */
[----:B-1----:R0:W5:Y:S01]  /*0cd0*/  LD.E R115, desc[UR36][R8.64] ;  /* 0x0000002408737980 */ /* 0x002162000c101900 */
[----:B------:R-:W-:Y:S05]  /*0ce0*/  BRA `(.L_x_10) ;  /* 0x0000000000247947 */ /* 0x000fea0003800000 */
.L_x_9:
[----:B------:R-:W-:Y:S02]  /*0cf0*/  ULDC.64 UR4, c[0x0][0x590] ;  /* 0x0001640000047ab9 */ /* 0x000fe40000000a00 */
[----:B------:R-:W-:-:S04]  /*0d00*/  ISETP.NE.U32.AND P0, PT, RZ, UR4, PT ;  /* 0x00000004ff007c0c */ /* 0x000fc8000bf05070 */
[----:B------:R-:W-:-:S13]  /*0d10*/  ISETP.NE.AND.EX P0, PT, RZ, UR5, PT, P0 ;  /* 0x00000005ff007c0c */ /* 0x000fda000bf05300 */
[----:B------:R-:W-:Y:S05]  /*0d20*/  @!P0 BRA `(.L_x_11) ;  /* 0x00000000000c8947 */ /* 0x000fea0003800000 */
[----:B0-----:R-:W1:Y:S02]  /*0d30*/  LDC.64 R8, c[0x0][0x590] ;  /* 0x00016400ff087b82 */ /* 0x001e640000000a00 */
[----:B-1----:R1:W5:Y:S01]  /*0d40*/  LDG.E R115, desc[UR36][R8.64] ;  /* 0x0000002408737981 */ /* 0x002362000c1e1900 */
[----:B------:R-:W-:Y:S05]  /*0d50*/  BRA `(.L_x_10) ;  /* 0x0000000000087947 */ /* 0x000fea0003800000 */
.L_x_11:
[----:B------:R-:W-:Y:S02]  /*0d60*/  ULDC UR4, c[0x0][0x584] ;  /* 0x0001610000047ab9 */ /* 0x000fe40000000800 */
[----:B-1----:R-:W-:-:S07]  /*0d70*/  IMAD.U32 R115, RZ, RZ, UR4 ;  /* 0x00000004ff737e24 */ /* 0x002fce000f8e00ff */
.L_x_10:
[----:B------:R-:W2:Y:S01]  /*0d80*/  LDC R2, c[0x0][0x65c] ;  /* 0x00019700ff027b82 */ /* 0x000ea20000000800 */
[----:B------:R-:W-:Y:S01]  /*0d90*/  ULDC UR6, c[0x0][0x28c] ;  /* 0x0000a30000067ab9 */ /* 0x000fe20000000800 */
[----:B------:R-:W-:Y:S01]  /*0da0*/  ISETP.NE.AND P0, PT, R10, 0x2, PT ;  /* 0x000000020a00780c */ /* 0x000fe20003f05270 */
[----:B------:R-:W-:Y:S01]  /*0db0*/  UIADD3 UR6, UR6, 0x1f, URZ ;  /* 0x0000001f06067890 */ /* 0x000fe2000fffe03f */
[----:B01----:R-:W-:Y:S01]  /*0dc0*/  IMAD.U32 R8, RZ, RZ, UR12 ;  /* 0x0000000cff087e24 */ /* 0x003fe2000f8e00ff */
[----:B------:R-:W-:Y:S01]  /*0dd0*/  UMOV UR38, URZ ;  /* 0x0000003f00267c82 */ /* 0x000fe20008000000 */
[----:B------:R-:W-:Y:S01]  /*0de0*/  IMAD.MOV.U32 R9, RZ, RZ, RZ ;  /* 0x000000ffff097224 */ /* 0x000fe200078e00ff */
[----:B------:R-:W-:Y:S01]  /*0df0*/  USHF.R.S32.HI UR7, URZ, 0x1f, UR6 ;  /* 0x0000001f3f077899 */ /* 0x000fe20008011406 */
[----:B------:R-:W-:Y:S01]  /*0e00*/  UMOV UR39, URZ ;  /* 0x0000003f00277c82 */ /* 0x000fe20008000000 */
[----:B------:R-:W-:Y:S02]  /*0e10*/  ULDC.64 UR8, c[0x0][0x650] ;  /* 0x0001940000087ab9 */ /* 0x000fe40000000a00 */
[----:B------:R-:W-:-:S04]  /*0e20*/  ULEA.HI UR7, UR7, UR6, URZ, 0x5 ;  /* 0x0000000607077291 */ /* 0x000fc8000f8f283f */
[----:B------:R-:W-:Y:S01]  /*0e30*/  USHF.R.S32.HI UR40, URZ, 0x5, UR7 ;  /* 0x000000053f287899 */ /* 0x000fe20008011407 */
[----:B--2---:R-:W-:-:S13]  /*0e40*/  ISETP.NE.AND P1, PT, R2, 0x1, PT ;  /* 0x000000010200780c */ /* 0x004fda0003f25270 */
[----:B------:R-:W0:Y:S01]  /*0e50*/  @P1 LDC R19, c[0x0][0x10] ;  /* 0x00000400ff131b82 */ /* 0x000e220000000800 */
[----:B------:R-:W-:Y:S02]  /*0e60*/  @P1 IMAD.MOV.U32 R7, RZ, RZ, RZ ;  /* 0x000000ffff071224 */ /* 0x000fe400078e00ff */
[----:B------:R-:W-:-:S05]  /*0e70*/  @P1 IMAD.MOV.U32 R17, RZ, RZ, RZ ;  /* 0x000000ffff111224 */ /* 0x000fca00078e00ff */
[----:B------:R-:W1:Y:S01]  /*0e80*/  @!P1 LDC R11, c[0x0][0xc] ;  /* 0x00000300ff0b9b82 */ /* 0x000e620000000800 */
[----:B------:R-:W-:Y:S01]  /*0e90*/  ULDC UR4, c[0x0][0xc] ;  /* 0x0000030000047ab9 */ /* 0x000fe20000000800 */
[----:B------:R-:W-:Y:S02]  /*0ea0*/  ULDC UR5, c[0x0][0x10] ;  /* 0x0000040000057ab9 */ /* 0x000fe40000000800 */
[----:B------:R-:W-:-:S04]  /*0eb0*/  UIMAD.WIDE.U32 UR4, UR4, UR5, URZ ;  /* 0x00000005040472a5 */ /* 0x000fc8000f8e003f */
[----:B------:R-:W2:Y:S01]  /*0ec0*/  LDC R2, c[0x0][0x14] ;  /* 0x00000500ff027b82 */ /* 0x000ea20000000800 */
[----:B0-----:R-:W-:-:S04]  /*0ed0*/  @P1 IMAD.WIDE.U32 R18, R19, UR12, R6 ;  /* 0x0000000c13121c25 */ /* 0x001fc8000f8e0006 */
[----:B------:R-:W-:Y:S02]  /*0ee0*/  @P1 IMAD.IADD R17, R19, 0x1, R17 ;  /* 0x0000000113111824 */ /* 0x000fe400078e0211 */
[----:B-1----:R-:W-:-:S04]  /*0ef0*/  @!P1 IMAD.WIDE.U32 R8, R6, R11, R8 ;  /* 0x0000000b06089225 */ /* 0x002fc800078e0008 */
[----:B------:R-:W-:Y:S02]  /*0f00*/  @!P1 IMAD.MOV.U32 R18, RZ, RZ, R8 ;  /* 0x000000ffff129224 */ /* 0x000fe400078e0008 */
[----:B------:R-:W-:Y:S02]  /*0f10*/  @!P1 IMAD.MOV.U32 R17, RZ, RZ, R9 ;  /* 0x000000ffff119224 */ /* 0x000fe400078e0009 */
[----:B--2---:R-:W-:-:S04]  /*0f20*/  IMAD.WIDE.U32 R12, R2, UR4, RZ ;  /* 0x00000004020c7c25 */ /* 0x004fc8000f8e00ff */
[----:B------:R-:W-:Y:S01]  /*0f30*/  IMAD R23, R2, UR5, RZ ;  /* 0x0000000502177c24 */ /* 0x000fe2000f8e02ff */
[----:B------:R0:W-:Y:S03]  /*0f40*/  STL.64 [R1], R12 ;  /* 0x0000000c01007387 */ /* 0x0001e60000100a00 */
[----:B------:R-:W-:Y:S01]  /*0f50*/  IMAD.IADD R23, R13, 0x1, R23 ;  /* 0x000000010d177824 */ /* 0x000fe200078e0217 */
[----:B------:R-:W-:Y:S06]  /*0f60*/  @P0 BRA `(.L_x_12) ;  /* 0x0000000000200947 */ /* 0x000fec0003800000 */
[----:B------:R-:W-:Y:S01]  /*0f70*/  UISETP.GE.U32.AND UP0, UPT, UR40, 0xf, UPT ;  /* 0x0000000f2800788c */ /* 0x000fe2000bf06070 */
[----:B------:R-:W-:Y:S01]  /*0f80*/  IADD3 R18, P0, R18, R12, RZ ;  /* 0x0000000c12127210 */ /* 0x000fe20007f1e0ff */
[----:B------:R-:W-:Y:S01]  /*0f90*/  UIMAD.WIDE.U32 UR4, UR40, -0x77777777, URZ ;  /* 0x88888889280478a5 */ /* 0x000fe2000f8e003f */
[----:B------:R-:W-:-:S03]  /*0fa0*/  UMOV UR39, URZ ;  /* 0x0000003f00277c82 */ /* 0x000fc60008000000 */
[----:B------:R-:W-:Y:S01]  /*0fb0*/  USHF.R.U32.HI UR4, URZ, 0x3, UR5 ;  /* 0x000000033f047899 */ /* 0x000fe20008011605 */
[----:B------:R-:W-:-:S03]  /*0fc0*/  IMAD.X R17, R23, 0x1, R17, P0 ;  /* 0x0000000117117824 */ /* 0x000fc600000e0611 */
[----:B------:R-:W-:Y:S02]  /*0fd0*/  UIMAD UR38, UR4, -0xf, UR40 ;  /* 0xfffffff1042678a4 */ /* 0x000fe4000f8e0228 */
[----:B------:R-:W-:-:S12]  /*0fe0*/  @UP0 ULOP3.LUT UR39, UR4, 0x1, URZ, 0xc0, !UPT ;  /* 0x0000000104270892 */ /* 0x000fd8000f8ec03f */
.L_x_12:
[----:B------:R-:W-:Y:S01]  /*0ff0*/  ISETP.GE.U32.AND P0, PT, R18, UR8, PT ;  /* 0x0000000812007c0c */ /* 0x000fe2000bf06070 */
[----:B------:R-:W-:Y:S01]  /*1000*/  IMAD.MOV.U32 R19, RZ, RZ, -0x1 ;  /* 0xffffffffff137424 */ /* 0x000fe200078e00ff */
[----:B------:R-:W-:Y:S01]  /*1010*/  PRMT R8, RZ, 0x7610, R8 ;  /* 0x00007610ff087816 */ /* 0x000fe20000000008 */
[----:B------:R-:W-:Y:S01]  /*1020*/  IMAD.MOV.U32 R22, RZ, RZ, -0x1 ;  /* 0xffffffffff167424 */ /* 0x000fe200078e00ff */
[----:B------:R-:W-:Y:S01]  /*1030*/  ISETP.GE.U32.AND.EX P0, PT, R17, UR9, PT, P0 ;  /* 0x0000000911007c0c */ /* 0x000fe2000bf06100 */
[----:B------:R-:W-:-:S12]  /*1040*/  IMAD.MOV.U32 R2, RZ, RZ, -0x1 ;  /* 0xffffffffff027424 */ /* 0x000fd800078e00ff */
[----:B------:R-:W-:Y:S05]  /*1050*/  @P0 BRA `(.L_x_13) ;  /* 0x00000004002c0947 */ /* 0x000fea0003800000 */
[----:B------:R-:W1:Y:S01]  /*1060*/  LDC.64 R26, c[0x0][0x628] ;  /* 0x00018a00ff1a7b82 */ /* 0x000e620000000a00 */
[----:B------:R-:W-:Y:S02]  /*1070*/  IMAD.MOV.U32 R8, RZ, RZ, R18 ;  /* 0x000000ffff087224 */ /* 0x000fe400078e0012 */
[----:B------:R-:W-:-:S05]  /*1080*/  IMAD.MOV.U32 R9, RZ, RZ, R17 ;  /* 0x000000ffff097224 */ /* 0x000fca00078e0011 */
[----:B------:R-:W2:Y:S08]  /*1090*/  LDC R2, c[0x0][0x630] ;  /* 0x00018c00ff027b82 */ /* 0x000eb00000000800 */
[----:B------:R-:W3:Y:S01]  /*10a0*/  LDC.64 R28, c[0x0][0x620] ;  /* 0x00018800ff1c7b82 */ /* 0x000ee20000000a00 */
[----:B-1----:R-:W-:-:S04]  /*10b0*/  ISETP.NE.U32.AND P0, PT, R26, RZ, PT ;  /* 0x000000ff1a00720c */ /* 0x002fc80003f05070 */
[----:B------:R-:W-:-:S13]  /*10c0*/  ISETP.NE.AND.EX P0, PT, R27, RZ, PT, P0 ;  /* 0x000000ff1b00720c */ /* 0x000fda0003f05300 */
[----:B--23--:R-:W-:Y:S05]  /*10d0*/  @!P0 BRA `(.L_x_14) ;  /* 0x0000000000288947 */ /* 0x00cfea0003800000 */
[----:B0-----:R-:W0:Y:S02]  /*10e0*/  LDC R13, c[0x0][0x634] ;  /* 0x00018d00ff0d7b82 */ /* 0x001e240000000800 */
[----:B0-----:R-:W-:-:S05]  /*10f0*/  IADD3 R13, P0, R18, R13, RZ ;  /* 0x0000000d120d7210 */ /* 0x001fca0007f1e0ff */
[----:B------:R-:W-:-:S04]  /*1100*/  IMAD.X R15, RZ, RZ, R17, P0 ;  /* 0x000000ffff0f7224 */ /* 0x000fc800000e0611 */
[----:B------:R-:W-:-:S04]  /*1110*/  IMAD.WIDE.U32 R8, R15, R26, RZ ;  /* 0x0000001a0f087225 */ /* 0x000fc800078e00ff */
[----:B------:R-:W-:-:S04]  /*1120*/  IMAD.WIDE.U32 R10, P0, R13, R27, R8 ;  /* 0x0000001b0d0a7225 */ /* 0x000fc80007800008 */
[----:B------:R-:W-:-:S04]  /*1130*/  IMAD.WIDE.U32 R8, R13, R26, RZ ;  /* 0x0000001a0d087225 */ /* 0x000fc800078e00ff */
[----:B------:R-:W-:Y:S01]  /*1140*/  IMAD.X R13, RZ, RZ, RZ, P0 ;  /* 0x000000ffff0d7224 */ /* 0x000fe200000e06ff */
[----:B------:R-:W-:Y:S01]  /*1150*/  IADD3 RZ, P0, R9, R10, RZ ;  /* 0x0000000a09ff7210 */ /* 0x000fe20007f1e0ff */
[----:B------:R-:W-:-:S04]  /*1160*/  IMAD.MOV.U32 R12, RZ, RZ, R11 ;  /* 0x000000ffff0c7224 */ /* 0x000fc800078e000b */
[----:B------:R-:W-:-:S08]  /*1170*/  IMAD.WIDE.U32.X R8, R15, R27, R12, P0 ;  /* 0x0000001b0f087225 */ /* 0x000fd000000e040c */
.L_x_14:
[----:B------:R-:W1:Y:S01]  /*1180*/  LDC.64 R32, c[0x0][0x640] ;  /* 0x00019000ff207b82 */ /* 0x000e620000000a00 */
[-C--:B------:R-:W-:Y:S01]  /*1190*/  SHF.R.U64 R30, R8, R2.reuse, R9 ;  /* 0x00000002081e7219 */ /* 0x080fe20000001209 */
[----:B------:R-:W-:Y:S01]  /*11a0*/  IMAD.MOV.U32 R19, RZ, RZ, R17 ;  /* 0x000000ffff137224 */ /* 0x000fe200078e0011 */
[----:B------:R-:W-:Y:S01]  /*11b0*/  SHF.R.U32.HI R2, RZ, R2, R9 ;  /* 0x00000002ff027219 */ /* 0x000fe20000011609 */
[----:B------:R-:W-:Y:S01]  /*11c0*/  IMAD.MOV.U32 R26, RZ, RZ, 0x1 ;  /* 0x00000001ff1a7424 */ /* 0x000fe200078e00ff */
[----:B------:R-:W-:-:S03]  /*11d0*/  IADD3 R11, P0, RZ, -R30, RZ ;  /* 0x8000001eff0b7210 */ /* 0x000fc60007f1e0ff */
[----:B------:R-:W2:Y:S02]  /*11e0*/  LDC R10, c[0x0][0x618] ;  /* 0x00018600ff0a7b82 */ /* 0x000ea40000000800 */
[----:B------:R-:W-:-:S04]  /*11f0*/  IMAD.X R9, RZ, RZ, ~R2, P0 ;  /* 0x000000ffff097224 */ /* 0x000fc800000e0e02 */
[-C--:B------:R-:W-:Y:S02]  /*1200*/  IMAD R2, R9, R28.reuse, RZ ;  /* 0x0000001c09027224 */ /* 0x080fe400078e02ff */
[----:B0-----:R-:W0:Y:S01]  /*1210*/  LDC R13, c[0x0][0x608] ;  /* 0x00018200ff0d7b82 */ /* 0x001e220000000800 */
[----:B------:R-:W-:-:S04]  /*1220*/  IMAD.WIDE.U32 R8, R11, R28, R18 ;  /* 0x0000001c0b087225 */ /* 0x000fc800078e0012 */
[----:B------:R-:W-:Y:S02]  /*1230*/  IMAD R11, R11, R29, R2 ;  /* 0x0000001d0b0b7224 */ /* 0x000fe400078e0202 */
[----:B------:R-:W-:Y:S01]  /*1240*/  IMAD.MOV.U32 R2, RZ, RZ, -0x1 ;  /* 0xffffffffff027424 */ /* 0x000fe200078e00ff */
[----:B------:R-:W3:Y:S01]  /*1250*/  LDC R31, c[0x0][0x658] ;  /* 0x00019600ff1f7b82 */ /* 0x000ee20000000800 */
[----:B------:R-:W-:Y:S01]  /*1260*/  IMAD.IADD R9, R9, 0x1, R11 ;  /* 0x0000000109097824 */ /* 0x000fe200078e020b */
[----:B-1----:R-:W-:-:S04]  /*1270*/  ISETP.NE.U32.AND P0, PT, R32, RZ, PT ;  /* 0x000000ff2000720c */ /* 0x002fc80003f05070 */
[----:B------:R-:W-:Y:S02]  /*1280*/  ISETP.NE.AND.EX P0, PT, R33, RZ, PT, P0 ;  /* 0x000000ff2100720c */ /* 0x000fe40003f05300 */
[----:B------:R-:W1:Y:S01]  /*1290*/  LDC R29, c[0x0][0x600] ;  /* 0x00018000ff1d7b82 */ /* 0x000e620000000800 */
[-CC-:B--2---:R-:W-:Y:S02]  /*12a0*/  SHF.R.U64 R27, R8, R10.reuse, R9.reuse ;  /* 0x0000000a081b7219 */ /* 0x184fe40000001209 */
[----:B------:R-:W-:-:S05]  /*12b0*/  SHF.R.U32.HI R8, RZ, R10, R9 ;  /* 0x0000000aff087219 */ /* 0x000fca0000011609 */
[----:B------:R-:W2:Y:S01]  /*12c0*/  LDC R22, c[0x0][0x648] ;  /* 0x00019200ff167b82 */ /* 0x000ea20000000800 */
[-CC-:B0-----:R-:W-:Y:S02]  /*12d0*/  SHF.R.U64 R34, R27, R13.reuse, R8.reuse ;  /* 0x0000000d1b227219 */ /* 0x181fe40000001208 */
[----:B------:R-:W-:-:S05]  /*12e0*/  SHF.R.U32.HI R8, RZ, R13, R8 ;  /* 0x0000000dff087219 */ /* 0x000fca0000011608 */
[----:B------:R-:W0:Y:S01]  /*12f0*/  LDC R24, c[0x0][0x638] ;  /* 0x00018e00ff187b82 */ /* 0x000e220000000800 */
[-CC-:B---3--:R-:W-:Y:S02]  /*1300*/  SHF.R.U64 R36, R34, R31.reuse, R8.reuse ;  /* 0x0000001f22247219 */ /* 0x188fe40000001208 */
[-C--:B------:R-:W-:Y:S02]  /*1310*/  SHF.L.U32 R2, R2, R31.reuse, RZ ;  /* 0x0000001f02027219 */ /* 0x080fe400000006ff */
[----:B------:R-:W-:Y:S01]  /*1320*/  SHF.R.U32.HI R9, RZ, R31, R8 ;  /* 0x0000001fff097219 */ /* 0x000fe20000011608 */
[----:B------:R-:W-:Y:S01]  /*1330*/  IMAD.MOV.U32 R8, RZ, RZ, R36 ;  /* 0x000000ffff087224 */ /* 0x000fe200078e0024 */
[----:B------:R-:W-:Y:S01]  /*1340*/  LOP3.LUT R15, RZ, R2, RZ, 0x33, !PT ;  /* 0x00000002ff0f7212 */ /* 0x000fe200078e33ff */
[----:B------:R-:W3:Y:S01]  /*1350*/  LDC R28, c[0x0][0x610] ;  /* 0x00018400ff1c7b82 */ /* 0x000ee20000000800 */
[----:B------:R-:W-:Y:S05]  /*1360*/  @!P0 BRA `(.L_x_15) ;  /* 0x0000000000288947 */ /* 0x000fea0003800000 */
[----:B------:R-:W4:Y:S02]  /*1370*/  LDC R13, c[0x0][0x64c] ;  /* 0x00019300ff0d7b82 */ /* 0x000f240000000800 */
[----:B----4-:R-:W-:-:S05]  /*1380*/  IADD3 R13, P0, R36, R13, RZ ;  /* 0x0000000d240d7210 */ /* 0x010fca0007f1e0ff */
        /* <DEDUP_REMOVED lines=8> */
.L_x_15:
[----:B--2---:R-:W-:Y:S01]  /*1410*/  SHF.R.U64 R7, R8, R22, R9 ;  /* 0x0000001608077219 */ /* 0x004fe20000001209 */
[----:B-1----:R-:W-:Y:S01]  /*1420*/  VIADD R8, R29, 0xffffffff ;  /* 0xffffffff1d087836 */ /* 0x002fe20000000000 */
[----:B------:R-:W-:Y:S01]  /*1430*/  SHF.L.U32 R2, R26, R31, RZ ;  /* 0x0000001f1a027219 */ /* 0x000fe200000006ff */
[----:B------:R-:W-:Y:S01]  /*1440*/  @P1 IMAD R21, R25, R20, R6 ;  /* 0x0000001419151224 */ /* 0x000fe200078e0206 */
[----:B------:R-:W-:Y:S01]  /*1450*/  LOP3.LUT R15, R34, R15, RZ, 0xc0, !PT ;  /* 0x0000000f220f7212 */ /* 0x000fe200078ec0ff */
[----:B------:R-:W-:Y:S01]  /*1460*/  IMAD.MOV R9, RZ, RZ, -R7 ;  /* 0x000000ffff097224 */ /* 0x000fe200078e0a07 */
[----:B------:R-:W-:-:S03]  /*1470*/  LOP3.LUT R8, R27, R8, RZ, 0xc0, !PT ;  /* 0x000000081b087212 */ /* 0x000fc600078ec0ff */
[----:B------:R-:W-:Y:S02]  /*1480*/  IMAD R6, R2, R7, R15 ;  /* 0x0000000702067224 */ /* 0x000fe400078e020f */
[----:B0-----:R-:W-:Y:S02]  /*1490*/  IMAD R2, R9, R24, R36 ;  /* 0x0000001809027224 */ /* 0x001fe400078e0224 */
[----:B---3--:R-:W-:Y:S02]  /*14a0*/  IMAD R19, R6, R28, R21 ;  /* 0x0000001c06137224 */ /* 0x008fe400078e0215 */
[----:B------:R-:W-:Y:S02]  /*14b0*/  IMAD R2, R2, R29, R8 ;  /* 0x0000001d02027224 */ /* 0x000fe400078e0208 */
[----:B------:R-:W-:-:S03]  /*14c0*/  IMAD.MOV.U32 R6, RZ, RZ, 0x1 ;  /* 0x00000001ff067424 */ /* 0x000fc600078e00ff */
[----:B------:R-:W-:Y:S02]  /*14d0*/  SEL R22, R2, R19, !P1 ;  /* 0x0000001302167207 */ /* 0x000fe40004800000 */
[----:B------:R-:W-:Y:S01]  /*14e0*/  SEL R19, R19, R2, !P1 ;  /* 0x0000000213137207 */ /* 0x000fe20004800000 */
[----:B------:R-:W-:Y:S01]  /*14f0*/  IMAD.MOV.U32 R2, RZ, RZ, R30 ;  /* 0x000000ffff027224 */ /* 0x000fe200078e001e */
[----:B------:R-:W-:-:S07]  /*1500*/  PRMT R8, R6, 0x7610, R8 ;  /* 0x0000761006087816 */ /* 0x000fce0000000008 */
.L_x_13:
[----:B------:R-:W-:Y:S05]  /*1510*/  @!P2 BRA `(.L_x_16) ;  /* 0x00000000000ca947 */ /* 0x000fea0003800000 */
[----:B------:R-:W-:Y:S01]  /*1520*/  UCGABAR_WAIT ;  /* 0x0000000000007dc7 */ /* 0x000fe20008000000 */
[----:B------:R-:W-:Y:S01]  /*1530*/  CCTL.IVALL ;  /* 0x00000000ff00798f */ /* 0x000fe20002000000 */
[----:B------:R-:W-:Y:S05]  /*1540*/  BRA `(.L_x_17) ;  /* 0x0000000000047947 */ /* 0x000fea0003800000 */
.L_x_16:
[----:B------:R-:W-:Y:S06]  /*1550*/  BAR.SYNC.DEFER_BLOCKING 0x0 ;  /* 0x0000000000007b1d */ /* 0x000fec0000010000 */
.L_x_17:
[----:B------:R-:W-:Y:S05]  /*1560*/  @!P4 BRA `(.L_x_18) ;  /* 0x0000007c00f4c947 */ /* 0x000fea0003800000 */
[----:B------:R-:W-:-:S13]  /*1570*/  ISETP.GT.U32.AND P0, PT, R35, 0x1, PT ;  /* 0x000000012300780c */ /* 0x000fda0003f04070 */
[----:B------:R-:W-:Y:S05]  /*1580*/  @P0 EXIT ;  /* 0x000000000000094d */ /* 0x000fea0003800000 */
.L_x_19:
[----:B------:R-:W-:-:S08]  /*1590*/  NOP ;  /* 0x0000000000007918 */ /* 0x000fd00000000000 */
[----:B------:R-:W1:Y:S02]  /*15a0*/  USETMAXREG.TRY_ALLOC.CTAPOOL UP0, 0xe8 ;  /* 0x000000e8000079c8 */ /* 0x000e640008000600 */
[----:B-1----:R-:W-:-:S13]  /*15b0*/  PLOP3.LUT P0, PT, PT, PT, UP0, 0x80, 0x0 ;  /* 0x000000000000781c */ /* 0x002fda0003f0f008 */
[----:B------:R-:W-:Y:S05]  /*15c0*/  @!P0 BRA `(.L_x_19) ;  /* 0xfffffffc00f08947 */ /* 0x000fea000383ffff */
[----:B------:R-:W-:-:S13]  /*15d0*/  LOP3.LUT P0, RZ, R8, 0xff, RZ, 0xc0, !PT ;  /* 0x000000ff08ff7812 */ /* 0x000fda000780c0ff */
[----:B------:R-:W-:Y:S05]  /*15e0*/  @!P0 EXIT ;  /* 0x000000000000894d */ /* 0x000fea0003800000 */
[----:B------:R-:W1:Y:S01]  /*15f0*/  S2UR UR4, SR_CgaCtaId ;  /* 0x00000000000479c3 */ /* 0x000e620000008800 */
[----:B------:R-:W-:Y:S01]  /*1600*/  VIADD R14, R14, 0xffffffff ;  /* 0xffffffff0e0e7836 */ /* 0x000fe20000000000 */
[CC--:B------:R-:W-:Y:S01]  /*1610*/  LEA.HI R4, R0.reuse, R3.reuse, RZ, 0x2 ;  /* 0x0000000300047211 */ /* 0x0c0fe200078f10ff */
[----:B------:R-:W-:Y:S01]  /*1620*/  UMOV UR42, 0x400 ;  /* 0x00000400002a7882 */ /* 0x000fe20000000000 */
[----:B------:R-:W-:Y:S01]  /*1630*/  LEA.HI R0, R0, R3, RZ, 0x5 ;  /* 0x0000000300007211 */ /* 0x000fe200078f28ff */
[----:B------:R-:W-:Y:S01]  /*1640*/  UISETP.LT.AND UP0, UPT, UR40, 0x1, UPT ;  /* 0x000000012800788c */ /* 0x000fe2000bf01270 */
[----:B------:R-:W-:Y:S01]  /*1650*/  R2UR UR43, R14 ;  /* 0x000000000e2b72ca */ /* 0x000fe200000e0000 */
[----:B------:R-:W-:Y:S01]  /*1660*/  USHF.L.U32 UR41, UR40, 0x1, URZ ;  /* 0x0000000128297899 */ /* 0x000fe2000800063f */
[--C-:B------:R-:W-:Y:S01]  /*1670*/  SHF.R.S32.HI R116, RZ, 0x2, R4.reuse ;  /* 0x00000002ff747819 */ /* 0x100fe20000011404 */
[----:B------:R-:W-:Y:S01]  /*1680*/  USEL UR45, UR40, 0x1, UP0 ;  /* 0x00000001282d7887 */ /* 0x000fe20008000000 */
[----:B------:R-:W-:-:S02]  /*1690*/  SHF.R.S32.HI R5, RZ, 0x1f, R4 ;  /* 0x0000001fff057819 */ /* 0x000fc40000011404 */
[----:B------:R-:W-:Y:S01]  /*16a0*/  LOP3.LUT R118, R4, 0xfffffffc, RZ, 0xc0, !PT ;  /* 0xfffffffc04767812 */ /* 0x000fe200078ec0ff */
[----:B------:R-:W-:Y:S01]  /*16b0*/  UIADD3 UR45, -UR45, UR40, URZ ;  /* 0x000000282d2d7290 */ /* 0x000fe2000fffe13f */
[----:B------:R-:W-:Y:S02]  /*16c0*/  LEA.HI R5, R5, R116, RZ, 0x3 ;  /* 0x0000007405057211 */ /* 0x000fe400078f18ff */
[----:B------:R-:W-:Y:S01]  /*16d0*/  ISETP.NE.AND P0, PT, R14, RZ, PT ;  /* 0x000000ff0e00720c */ /* 0x000fe20003f05270 */
[----:B------:R-:W-:Y:S01]  /*16e0*/  IMAD.IADD R118, R3, 0x1, -R118 ;  /* 0x0000000103767824 */ /* 0x000fe200078e0a76 */
[----:B------:R-:W-:Y:S01]  /*16f0*/  LOP3.LUT R5, R5, 0xfffffff8, RZ, 0xc0, !PT ;  /* 0xfffffff805057812 */ /* 0x000fe200078ec0ff */
[----:B------:R-:W-:Y:S01]  /*1700*/  USHF.L.U32 UR43, UR43, 0x3, URZ ;  /* 0x000000032b2b7899 */ /* 0x000fe2000800063f */
[----:B------:R-:W-:Y:S02]  /*1710*/  LOP3.LUT R125, R16, 0x1, RZ, 0xfc, !PT ;  /* 0x00000001107d7812 */ /* 0x000fe400078efcff */
[----:B------:R-:W-:Y:S01]  /*1720*/  SEL R124, RZ, 0x1, P0 ;  /* 0x00000001ff7c7807 */ /* 0x000fe20000000000 */
[----:B------:R-:W-:Y:S01]  /*1730*/  IMAD.IADD R116, R116, 0x1, -R5 ;  /* 0x0000000174747824 */ /* 0x000fe200078e0a05 */
[----:B-1----:R-:W-:Y:S01]  /*1740*/  ULEA UR42, UR4, UR42, 0x18 ;  /* 0x0000002a042a7291 */ /* 0x002fe2000f8ec03f */
[----:B------:R-:W-:Y:S01]  /*1750*/  SHF.R.S32.HI R5, RZ, 0x5, R0 ;  /* 0x00000005ff057819 */ /* 0x000fe20000011400 */
[----:B------:R-:W-:Y:S01]  /*1760*/  IMAD.U32 R122, RZ, RZ, UR43 ;  /* 0x0000002bff7a7e24 */ /* 0x000fe2000f8e00ff */
[----:B------:R-:W-:Y:S01]  /*1770*/  ULDC UR4, c[0x0][0x284] ;  /* 0x0000a10000047ab9 */ /* 0x000fe20000000800 */
[----:B------:R-:W-:Y:S01]  /*1780*/  UIADD3 UR44, UR42, 0x100, URZ ;  /* 0x000001002a2c7890 */ /* 0x000fe2000fffe03f */
[--C-:B------:R-:W-:Y:S01]  /*1790*/  SHF.R.S32.HI R117, RZ, 0x1f, R116.reuse ;  /* 0x0000001fff757819 */ /* 0x100fe20000011474 */
[----:B------:R-:W-:Y:S01]  /*17a0*/  IMAD R119, R5, -0x10, -R116 ;  /* 0xfffffff005777824 */ /* 0x000fe200078e0a74 */
[----:B------:R-:W-:-:S02]  /*17b0*/  LOP3.LUT R120, R122, 0x8, RZ, 0xc0, !PT ;  /* 0x000000087a787812 */ /* 0x000fc400078ec0ff */
[----:B------:R-:W-:Y:S01]  /*17c0*/  LOP3.LUT R122, R122, 0x8, RZ, 0xc, !PT ;  /* 0x000000087a7a7812 */ /* 0x000fe200078e0cff */
[----:B------:R-:W-:Y:S01]  /*17d0*/  IMAD.U32 R123, RZ, RZ, UR44 ;  /* 0x0000002cff7b7e24 */ /* 0x000fe2000f8e00ff */
[----:B------:R-:W-:Y:S01]  /*17e0*/  LOP3.LUT R120, R120, 0x18, RZ, 0x3c, !PT ;  /* 0x0000001878787812 */ /* 0x000fe200078e3cff */
[----:B------:R-:W-:-:S04]  /*17f0*/  IMAD.WIDE R116, R5, 0x10, R116 ;  /* 0x0000001005747825 */ /* 0x000fc800078e0274 */
[----:B------:R-:W-:Y:S02]  /*1800*/  VIADD R121, R123, UR43 ;  /* 0x0000002b7b797c36 */ /* 0x000fe40008000000 */
[----:B------:R-:W-:-:S07]  /*1810*/  VIADD R119, R119, UR4 ;  /* 0x0000000477777c36 */ /* 0x000fce0008000000 */
.L_x_215:
[----:B------:R-:W-:Y:S01]  /*1820*/  SHF.L.U32 R0, R124, 0x1f, RZ ;  /* 0x0000001f7c007819 */ /* 0x000fe200000006ff */
[----:B------:R-:W-:Y:S02]  /*1830*/  ULDC UR4, c[0x0][0x28c] ;  /* 0x0000a30000047ab9 */ /* 0x000fe40000000800 */
[----:B------:R-:W-:Y:S01]  /*1840*/  ISETP.LT.AND P1, PT, RZ, UR4, PT ;  /* 0x00000004ff007c0c */ /* 0x000fe2000bf21270 */
[----:B------:R-:W1:Y:S02]  /*1850*/  SYNCS.PHASECHK.TRANS64.TRYWAIT P0, [R123+UR43], R0 ;  /* 0x000000007b0075a7 */ /* 0x000e64000800016b */
[----:B-12---:R-:W-:Y:S10]  /*1860*/  @!P0 BRA `(.L_x_20) ;  /* 0x0000009000d08947 */ /* 0x006ff40003800000 */
.L_x_248:
[----:B------:R-:W-:Y:S05]  /*1870*/  @P1 BRA `(.L_x_21) ;  /* 0x0000000000401947 */ /* 0x000fea0003800000 */
[----:B-1----:R-:W-:Y:S01]  /*1880*/  MOV R0, 0x0 ;  /* 0x0000000000007802 */ /* 0x002fe20000000f00 */
[----:B------:R-:W-:Y:S01]  /*1890*/  ULDC.64 UR4, c[0x4][0x68] ;  /* 0x01001a0000047ab9 */ /* 0x000fe20000000a00 */
[----:B------:R-:W-:Y:S01]  /*18a0*/  ULDC.64 UR6, c[0x4][0x8] ;  /* 0x0100020000067ab9 */ /* 0x000fe20000000a00 */
[----:B------:R-:W-:Y:S01]  /*18b0*/  IMAD.U32 R4, RZ, RZ, UR4 ;  /* 0x00000004ff047e24 */ /* 0x000fe2000f8e00ff */
[----:B------:R1:W2:Y:S01]  /*18c0*/  LDC.64 R14, c[0x4][R0] ;  /* 0x01000000000e7b82 */ /* 0x0002a20000000a00 */
[----:B------:R-:W-:Y:S01]  /*18d0*/  IMAD.U32 R5, RZ, RZ, UR5 ;  /* 0x00000005ff057e24 */ /* 0x000fe2000f8e00ff */
[----:B------:R-:W-:Y:S01]  /*18e0*/  ULDC.64 UR4, c[0x4][0x70] ;  /* 0x01001c0000047ab9 */ /* 0x000fe20000000a00 */
[----:B------:R-:W-:Y:S02]  /*18f0*/  IMAD.U32 R10, RZ, RZ, UR6 ;  /* 0x00000006ff0a7e24 */ /* 0x000fe4000f8e00ff */
[----:B------:R-:W-:Y:S02]  /*1900*/  IMAD.U32 R6, RZ, RZ, UR4 ;  /* 0x00000004ff067e24 */ /* 0x000fe4000f8e00ff */
[----:B------:R-:W-:-:S02]  /*1910*/  IMAD.U32 R7, RZ, RZ, UR5 ;  /* 0x00000005ff077e24 */ /* 0x000fc4000f8e00ff */
[----:B------:R-:W-:Y:S02]  /*1920*/  IMAD.U32 R11, RZ, RZ, UR7 ;  /* 0x00000007ff0b7e24 */ /* 0x000fe4000f8e00ff */
[----:B------:R-:W-:Y:S02]  /*1930*/  IMAD.MOV.U32 R8, RZ, RZ, 0x1e1 ;  /* 0x000001e1ff087424 */ /* 0x000fe400078e00ff */
[----:B0-----:R-:W-:Y:S02]  /*1940*/  IMAD.MOV.U32 R12, RZ, RZ, 0x1 ;  /* 0x00000001ff0c7424 */ /* 0x001fe400078e00ff */
[----:B-1----:R-:W-:-:S07]  /*1950*/  IMAD.MOV.U32 R13, RZ, RZ, RZ ;  /* 0x000000ffff0d7224 */ /* 0x002fce00078e00ff */
[----:B------:R-:W-:-:S07]  /*1960*/  LEPC R20, `(.L_x_21) ;  /* 0x000000001014794e */ /* 0x000fce0000000000 */
[----:B--2--5:R-:W-:Y:S05]  /*1970*/  CALL.ABS.NOINC R14 ;  /* 0x000000000e007343 */ /* 0x024fea0003c00000 */
.L_x_21:
[----:B------:R-:W-:-:S13]  /*1980*/  ISETP.NE.AND P0, PT, R125, 0x3, PT ;  /* 0x000000037d00780c */ /* 0x000fda0003f05270 */
[----:B------:R-:W-:Y:S05]  /*1990*/  @!P0 BRA `(.L_x_22) ;  /* 0x0000000000048947 */ /* 0x000fea0003800000 */
[----:B------:R-:W-:Y:S01]  /*19a0*/  BPT.TRAP 0x1 ;  /* 0x000000040000795c */ /* 0x000fe20000300000 */
.L_x_22:
[----:B------:R-:W-:Y:S02]  /*19b0*/  IMAD.U32 R3, RZ, RZ, UR38 ;  /* 0x00000026ff037e24 */ /* 0x000fe4000f8e00ff */
[----:B-1----:R-:W-:-:S03]  /*19c0*/  IMAD.U32 R0, RZ, RZ, UR39 ;  /* 0x00000027ff007e24 */ /* 0x002fc6000f8e00ff */
[----:B------:R-:W-:Y:S02]  /*19d0*/  LEA R3, R3, UR42, 0x3 ;  /* 0x0000002a03037c11 */ /* 0x000fe4000f8e18ff */
[----:B------:R-:W-:-:S04]  /*19e0*/  SHF.L.U32 R0, R0, 0x1f, RZ ;  /* 0x0000001f00007819 */ /* 0x000fc800000006ff */
[----:B------:R1:W2:Y:S01]  /*19f0*/  SYNCS.PHASECHK.TRANS64.TRYWAIT P1, [R3+URZ], R0 ;  /* 0x00000000030075a7 */ /* 0x0002a2000802017f */
[----:B------:R-:W-:Y:S05]  /*1a00*/  @!P0 BRA `(.L_x_23) ;  /* 0x0000000000048947 */ /* 0x000fea0003800000 */
[----:B------:R-:W-:Y:S01]  /*1a10*/  BPT.TRAP 0x1 ;  /* 0x000000040000795c */ /* 0x000fe20000300000 */
.L_x_23:
[----:B------:R-:W-:-:S05]  /*1a20*/  IMAD.U32 R4, RZ, RZ, UR45 ;  /* 0x0000002dff047e24 */ /* 0x000fca000f8e00ff */
[----:B------:R-:W-:Y:S01]  /*1a30*/  ISETP.GE.AND P2, PT, R4, 0x1, PT ;  /* 0x000000010400780c */ /* 0x000fe20003f46270 */
[----:B--2---:R-:W-:-:S12]  /*1a40*/  @P1 BRA `(.L_x_24) ;  /* 0x0000000000081947 */ /* 0x004fd80003800000 */
[----:B------:R-:W2:Y:S02]  /*1a50*/  SYNCS.PHASECHK.TRANS64.TRYWAIT P1, [R3+URZ], R0 ;  /* 0x00000000030075a7 */ /* 0x000ea4000802017f */
[----:B--2---:R-:W-:Y:S05]  /*1a60*/  @!P1 BRA `(.L_x_25) ;  /* 0x0000009000649947 */ /* 0x004fea0003800000 */
.L_x_24:
[----:B------:R-:W-:Y:S05]  /*1a70*/  WARPSYNC.ALL ;  /* 0x0000000000007948 */ /* 0x000fea0003800000 */
[----:B------:R-:W-:Y:S01]  /*1a80*/  UIADD3 UR4, UR42, 0x200, URZ ;  /* 0x000002002a047890 */ /* 0x000fe2000fffe03f */
[----:B------:R-:W-:Y:S01]  /*1a90*/  WARPGROUP.ARRIVE ;  /* 0x00000000000079c5 */ /* 0x000fe20000000000 */
[----:B------:R-:W-:Y:S02]  /*1aa0*/  UIADD3 UR5, UR42, 0xf200, URZ ;  /* 0x0000f2002a057890 */ /* 0x000fe4000fffe03f */
[----:B------:R-:W-:Y:S02]  /*1ab0*/  USHF.R.U32.HI UR4, URZ, 0x4, UR4 ;  /* 0x000000043f047899 */ /* 0x000fe40008011604 */
[----:B------:R-:W-:-:S02]  /*1ac0*/  USHF.R.U32.HI UR5, URZ, 0x4, UR5 ;  /* 0x000000043f057899 */ /* 0x000fc40008011605 */
[----:B------:R-:W-:Y:S02]  /*1ad0*/  ULOP3.LUT UR4, UR4, 0x3fff, URZ, 0xc0, !UPT ;  /* 0x00003fff04047892 */ /* 0x000fe4000f8ec03f */
[----:B------:R-:W-:Y:S02]  /*1ae0*/  ULOP3.LUT UR6, UR5, 0x3fff, URZ, 0xc0, !UPT ;  /* 0x00003fff05067892 */ /* 0x000fe4000f8ec03f */
[----:B------:R-:W-:Y:S02]  /*1af0*/  ULOP3.LUT UR5, UR4, 0x10000, URZ, 0xfc, !UPT ;  /* 0x0001000004057892 */ /* 0x000fe4000f8efc3f */
[----:B------:R-:W-:Y:S02]  /*1b00*/  ULOP3.LUT UR4, UR6, 0x10000, URZ, 0xfc, !UPT ;  /* 0x0001000006047892 */ /* 0x000fe4000f8efc3f */
[----:B------:R-:W-:Y:S02]  /*1b10*/  ULEA UR8, UR38, UR5, 0x8 ;  /* 0x0000000526087291 */ /* 0x000fe4000f8e403f */
[----:B------:R-:W-:Y:S01]  /*1b20*/  UIMAD UR6, UR38, 0x2c0, UR4 ;  /* 0x000002c0260678a4 */ /* 0x000fe2000f8e0204 */
[----:B------:R-:W-:Y:S01]  /*1b30*/  UMOV UR9, 0x80000020 ;  /* 0x8000002000097882 */ /* 0x000fe20000000000 */
[----:B------:R-:W-:-:S02]  /*1b40*/  UMOV UR11, 0x80000020 ;  /* 0x80000020000b7882 */ /* 0x000fc40000000000 */
[----:B------:R-:W-:Y:S01]  /*1b50*/  UIADD3 UR14, UR6, 0x40, URZ ;  /* 0x00000040060e7890 */ /* 0x000fe2000fffe03f */
[----:B------:R-:W-:Y:S02]  /*1b60*/  UMOV UR12, UR8 ;  /* 0x00000008000c7c82 */ /* 0x000fe40008000000 */
[----:B------:R-:W-:Y:S01]  /*1b70*/  UMOV UR10, UR6 ;  /* 0x00000006000a7c82 */ /* 0x000fe20008000000 */
[----:B------:R-:W-:Y:S01]  /*1b80*/  UMOV UR13, UR9 ;  /* 0x00000009000d7c82 */ /* 0x000fe20008000000 */
[----:B------:R-:W-:Y:S01]  /*1b90*/  HGMMA.64x16x16.F32 R104, gdesc[UR8], RZ, !UPT, gsb0 ;  /* 0x00200000086879f0 */ /* 0x000fe2000c0008ff */
[----:B------:R-:W-:Y:S01]  /*1ba0*/  UMOV UR15, 0x80000020 ;  /* 0x80000020000f7882 */ /* 0x000fe20000000000 */
[----:B------:R-:W-:Y:S02]  /*1bb0*/  UIADD3 UR7, UR6, 0x80, URZ ;  /* 0x0000008006077890 */ /* 0x000fe4000fffe03f */
[----:B------:R-:W-:Y:S02]  /*1bc0*/  UIADD3 UR10, UR6, 0xc0, URZ ;  /* 0x000000c0060a7890 */ /* 0x000fe4000fffe03f */
[----:B------:R-:W-:Y:S01]  /*1bd0*/  UIADD3 UR11, UR6, 0x100, URZ ;  /* 0x00000100060b7890 */ /* 0x000fe2000fffe03f */
[----:B------:R-:W-:-:S02]  /*1be0*/  WARPGROUP.DEPBAR.LE gsb0, 0x0 ;  /* 0x00008000000079c5 */ /* 0x000fc40000010000 */
[----:B------:R-:W-:-:S06]  /*1bf0*/  WARPGROUP.ARRIVE ;  /* 0x00000000000079c5 */ /* 0x000fcc0000000000 */
[----:B------:R-:W-:Y:S01]  /*1c00*/  HGMMA.64x16x16.F32 R96, gdesc[UR12], RZ, !UPT, gsb0 ;  /* 0x002000000c6079f0 */ /* 0x000fe2000c0008ff */
[----:B------:R-:W-:Y:S01]  /*1c10*/  UMOV UR12, UR8 ;  /* 0x00000008000c7c82 */ /* 0x000fe20008000000 */
[----:B------:R-:W-:Y:S01]  /*1c20*/  UMOV UR13, UR9 ;  /* 0x00000009000d7c82 */ /* 0x000fe20008000000 */
[----:B------:R-:W-:Y:S01]  /*1c30*/  UMOV UR14, UR7 ;  /* 0x00000007000e7c82 */ /* 0x000fe20008000000 */
[----:B------:R-:W-:Y:S01]  /*1c40*/  UMOV UR15, 0x80000020 ;  /* 0x80000020000f7882 */ /* 0x000fe20000000000 */
[----:B------:R-:W-:Y:S01]  /*1c50*/  UIADD3 UR7, UR6, 0x140, URZ ;  /* 0x0000014006077890 */ /* 0x000fe2000fffe03f */
[----:B------:R-:W-:Y:S02]  /*1c60*/  WARPGROUP.DEPBAR.LE gsb0, 0x0 ;  /* 0x00008000000079c5 */ /* 0x000fe40000010000 */
        /* <DEDUP_REMOVED lines=63> */
[----:B------:R-:W-:Y:S01]  /*2060*/  UMOV UR9, 0x80000020 ;  /* 0x8000002000097882 */ /* 0x000fe20000000000 */
[----:B------:R-:W-:Y:S01]  /*2070*/  UMOV UR11, 0x80000020 ;  /* 0x80000020000b7882 */ /* 0x000fe20000000000 */
[----:B------:R-:W-:Y:S02]  /*2080*/  WARPGROUP.DEPBAR.LE gsb0, 0x0 ;  /* 0x00008000000079c5 */ /* 0x000fe40000010000 */
[----:B------:R-:W-:-:S06]  /*2090*/  WARPGROUP.ARRIVE ;  /* 0x00000000000079c5 */ /* 0x000fcc0000000000 */
[----:B------:R-:W-:Y:S01]  /*20a0*/  HGMMA.64x16x16.F32 R24, gdesc[UR12], RZ, !UPT, gsb0 ;  /* 0x002000000c1879f0 */ /* 0x000fe2000c0008ff */
[----:B------:R-:W-:Y:S02]  /*20b0*/  UIADD3 UR12, UR6, 0x82, URZ ;  /* 0x00000082060c7890 */ /* 0x000fe4000fffe03f */
[----:B------:R-:W-:Y:S01]  /*20c0*/  UIADD3 UR13, UR6, 0xc2, URZ ;  /* 0x000000c2060d7890 */ /* 0x000fe2000fffe03f */
[----:B------:R-:W-:Y:S02]  /*20d0*/  WARPGROUP.DEPBAR.LE gsb0, 0x0 ;  /* 0x00008000000079c5 */ /* 0x000fe40000010000 */
[----:B------:R-:W-:-:S06]  /*20e0*/  WARPGROUP.ARRIVE ;  /* 0x00000000000079c5 */ /* 0x000fcc0000000000 */
[----:B------:R-:W-:Y:S01]  /*20f0*/  HGMMA.64x16x16.F32 R104, gdesc[UR8], R104, gsb0 ;  /* 0x00200000086879f0 */ /* 0x000fe20008000868 */
[----:B------:R-:W-:Y:S01]  /*2100*/  UMOV UR10, UR7 ;  /* 0x00000007000a7c82 */ /* 0x000fe20008000000 */
[----:B------:R-:W-:Y:S01]  /*2110*/  UMOV UR11, 0x80000020 ;  /* 0x80000020000b7882 */ /* 0x000fe20000000000 */
        /* <DEDUP_REMOVED lines=30> */
[----:B------:R-:W-:Y:S02]  /*2300*/  UIADD3 UR13, UR6, 0x242, URZ ;  /* 0x00000242060d7890 */ /* 0x000fe4000fffe03f */
[----:B------:R-:W-:Y:S01]  /*2310*/  UIADD3 UR6, UR6, 0x282, URZ ;  /* 0x0000028206067890 */ /* 0x000fe2000fffe03f */
[----:B------:R-:W-:Y:S02]  /*2320*/  WARPGROUP.DEPBAR.LE gsb0, 0x0 ;  /* 0x00008000000079c5 */ /* 0x000fe40000010000 */
[----:B------:R-:W-:-:S06]  /*2330*/  WARPGROUP.ARRIVE ;  /* 0x00000000000079c5 */ /* 0x000fcc0000000000 */
[----:B------:R-:W-:Y:S01]  /*2340*/  HGMMA.64x16x16.F32 R56, gdesc[UR8], R56, gsb0 ;  /* 0x00200000083879f0 */ /* 0x000fe20008000838 */
[----:B------:R-:W-:Y:S01]  /*2350*/  UMOV UR10, UR7 ;  /* 0x00000007000a7c82 */ /* 0x000fe20008000000 */
[----:B------:R-:W-:Y:S01]  /*2360*/  UMOV UR11, 0x80000020 ;  /* 0x80000020000b7882 */ /* 0x000fe20000000000 */
        /* <DEDUP_REMOVED lines=17> */
[----:B------:R-:W-:Y:S03]  /*2480*/  HGMMA.64x16x16.F32 R24, gdesc[UR8], R24, gsb0 ;  /* 0x00200000081879f0 */ /* 0x000fe60008000818 */
[----:B------:R-:W-:Y:S02]  /*2490*/  WARPGROUP.DEPBAR.LE gsb0, 0x0 ;  /* 0x00008000000079c5 */ /* 0x000fe40000010000 */
[----:B------:R-:W-:Y:S05]  /*24a0*/  @!P2 BRA `(.L_x_26) ;  /* 0x0000000800bca947 */ /* 0x000fea0003800000 */
[----:B------:R-:W-:Y:S01]  /*24b0*/  UIADD3 UR7, UR38, 0x1, URZ ;  /* 0x0000000126077890 */ /* 0x000fe2000fffe03f */
[----:B-12---:R-:W-:Y:S02]  /*24c0*/  IMAD.U32 R0, RZ, RZ, UR45 ;  /* 0x0000002dff007e24 */ /* 0x006fe4000f8e00ff */
[----:B------:R-:W-:Y:S01]  /*24d0*/  IMAD.U32 R3, RZ, RZ, UR38 ;  /* 0x00000026ff037e24 */ /* 0x000fe2000f8e00ff */
[----:B------:R-:W-:-:S04]  /*24e0*/  UISETP.NE.AND UP0, UPT, UR7, 0xf, UPT ;  /* 0x0000000f0700788c */ /* 0x000fc8000bf05270 */
[----:B------:R-:W-:Y:S02]  /*24f0*/  USEL UR6, URZ, 0x1, UP0 ;  /* 0x000000013f067887 */ /* 0x000fe40008000000 */
[----:B------:R-:W-:Y:S02]  /*2500*/  USEL UR7, UR7, URZ, UP0 ;  /* 0x0000003f07077287 */ /* 0x000fe40008000000 */
[----:B------:R-:W-:-:S06]  /*2510*/  ULOP3.LUT UR6, UR39, UR6, URZ, 0x3c, !UPT ;  /* 0x0000000627067292 */ /* 0x000fcc000f8e3c3f */
[----:B------:R-:W-:-:S07]  /*2520*/  IMAD.U32 R6, RZ, RZ, UR6 ;  /* 0x00000006ff067e24 */ /* 0x000fce000f8e00ff */
.L_x_33:
[----:B------:R-:W-:Y:S05]  /*2530*/  @!P0 BRA `(.L_x_27) ;  /* 0x0000000000048947 */ /* 0x000fea0003800000 */
[----:B------:R-:W-:Y:S01]  /*2540*/  BPT.TRAP 0x1 ;  /* 0x000000040000795c */ /* 0x000fe20000300000 */
.L_x_27:
[----:B------:R-:W-:Y:S01]  /*2550*/  ULEA UR6, UR7, UR42, 0x3 ;  /* 0x0000002a07067291 */ /* 0x000fe2000f8e183f */
[----:B------:R-:W-:-:S08]  /*2560*/  SHF.L.U32 R4, R6, 0x1f, RZ ;  /* 0x0000001f06047819 */ /* 0x000fd000000006ff */
[----:B------:R1:W2:Y:S01]  /*2570*/  SYNCS.PHASECHK.TRANS64.TRYWAIT P1, [UR6], R4 ;  /* 0x00000004ff0075a7 */ /* 0x0002a20008020146 */
[----:B------:R-:W-:Y:S05]  /*2580*/  @!P0 BRA `(.L_x_28) ;  /* 0x0000000000048947 */ /* 0x000fea0003800000 */
[----:B------:R-:W-:Y:S01]  /*2590*/  BPT.TRAP 0x1 ;  /* 0x000000040000795c */ /* 0x000fe20000300000 */
.L_x_28:
[----:B--2---:R-:W-:Y:S05]  /*25a0*/  @P1 BRA `(.L_x_29) ;  /* 0x0000000000081947 */ /* 0x004fea0003800000 */
[----:B------:R-:W2:Y:S02]  /*25b0*/  SYNCS.PHASECHK.TRANS64.TRYWAIT P1, [UR6], R4 ;  /* 0x00000004ff0075a7 */ /* 0x000ea40008020146 */
[----:B--2---:R-:W-:Y:S05]  /*25c0*/  @!P1 BRA `(.L_x_30) ;  /* 0x0000008400a09947 */ /* 0x004fea0003800000 */
.L_x_29:
[----:B------:R-:W-:Y:S01]  /*25d0*/  ULEA UR6, UR7, UR5, 0x8 ;  /* 0x0000000507067291 */ /* 0x000fe2000f8e403f */
[----:B------:R-:W-:Y:S01]  /*25e0*/  WARPGROUP.ARRIVE ;  /* 0x00000000000079c5 */ /* 0x000fe20000000000 */
[----:B------:R-:W-:Y:S01]  /*25f0*/  UIMAD UR8, UR7, 0x2c0, UR4 ;  /* 0x000002c0070878a4 */ /* 0x000fe2000f8e0204 */
[----:B------:R-:W-:Y:S01]  /*2600*/  UMOV UR13, 0x80000020 ;  /* 0x80000020000d7882 */ /* 0x000fe20000000000 */
[----:B------:R-:W-:Y:S02]  /*2610*/  UMOV UR15, 0x80000020 ;  /* 0x80000020000f7882 */ /* 0x000fe40000000000 */
[----:B------:R-:W-:Y:S01]  /*2620*/  UIADD3 UR9, UR8, 0x40, URZ ;  /* 0x0000004008097890 */ /* 0x000fe2000fffe03f */
[----:B------:R-:W-:Y:S02]  /*2630*/  UMOV UR12, UR6 ;  /* 0x00000006000c7c82 */ /* 0x000fe40008000000 */
[----:B------:R-:W-:Y:S01]  /*2640*/  UMOV UR14, UR8 ;  /* 0x00000008000e7c82 */ /* 0x000fe20008000000 */
[----:B------:R-:W-:Y:S01]  /*2650*/  UIADD3 UR10, UR8, 0x80, URZ ;  /* 0x00000080080a7890 */ /* 0x000fe2000fffe03f */
[----:B------:R-:W-:Y:S01]  /*2660*/  HGMMA.64x16x16.F32 R104, gdesc[UR12], R104, gsb0 ;  /* 0x002000000c6879f0 */ /* 0x000fe20008000868 */
[----:B------:R-:W-:Y:S01]  /*2670*/  UMOV UR15, 0x80000020 ;  /* 0x80000020000f7882 */ /* 0x000fe20000000000 */
[----:B------:R-:W-:Y:S01]  /*2680*/  UMOV UR14, UR9 ;  /* 0x00000009000e7c82 */ /* 0x000fe20008000000 */
[----:B------:R-:W-:-:S02]  /*2690*/  UIADD3 UR11, UR8, 0xc0, URZ ;  /* 0x000000c0080b7890 */ /* 0x000fc4000fffe03f */
        /* <DEDUP_REMOVED lines=57> */
[----:B------:R-:W-:Y:S02]  /*2a30*/  UIADD3 UR12, UR6, 0x2, URZ ;  /* 0x00000002060c7890 */ /* 0x000fe4000fffe03f */
[----:B------:R-:W-:Y:S01]  /*2a40*/  UIADD3 UR14, UR8, 0x2, URZ ;  /* 0x00000002080e7890 */ /* 0x000fe2000fffe03f */
[----:B------:R-:W-:Y:S01]  /*2a50*/  UMOV UR13, 0x80000020 ;  /* 0x80000020000d7882 */ /* 0x000fe20000000000 */
        /* <DEDUP_REMOVED lines=64> */
[----:B------:R-:W-:Y:S01]  /*2e60*/  BPT.TRAP 0x1 ;  /* 0x000000040000795c */ /* 0x000fe20000300000 */
.L_x_31:
[----:B------:R-:W-:-:S13]  /*2e70*/  ISETP.NE.AND P1, PT, R113, RZ, PT ;  /* 0x000000ff7100720c */ /* 0x000fda0003f25270 */
[----:B-12---:R-:W-:-:S05]  /*2e80*/  @P1 LEA R4, R3, UR42, 0x3 ;  /* 0x0000002a03041c11 */ /* 0x006fca000f8e18ff */
[----:B------:R-:W-:-:S05]  /*2e90*/  @P1 VIADD R5, R4, 0x78 ;  /* 0x0000007804051836 */ /* 0x000fca0000000000 */
[----:B------:R-:W-:-:S04]  /*2ea0*/  @P1 PRMT R5, R112, 0x654, R5 ;  /* 0x0000065470051816 */ /* 0x000fc80000000005 */
[----:B------:R1:W-:Y:S01]  /*2eb0*/  @P1 SYNCS.ARRIVE.TRANS64.RED.A1T0 RZ, [R5+URZ], RZ ;  /* 0x000000ff05ff19a7 */ /* 0x0003e2000810043f */
[----:B------:R-:W-:-:S13]  /*2ec0*/  ISETP.GT.U32.AND P1, PT, R16, 0x1, PT ;  /* 0x000000011000780c */ /* 0x000fda0003f24070 */
[----:B-1----:R-:W-:Y:S05]  /*2ed0*/  @P1 BRA `(.L_x_32) ;  /* 0x0000000000041947 */ /* 0x002fea0003800000 */
[----:B------:R-:W-:Y:S01]  /*2ee0*/  BPT.TRAP 0x1 ;  /* 0x000000040000795c */ /* 0x000fe20000300000 */
.L_x_32:
[----:B------:R-:W-:Y:S01]  /*2ef0*/  UIADD3 UR7, UR7, 0x1, URZ ;  /* 0x0000000107077890 */ /* 0x000fe2000fffe03f */
[C---:B------:R-:W-:Y:S01]  /*2f00*/  ISETP.GT.AND P2, PT, R0.reuse, 0x1, PT ;  /* 0x000000010000780c */ /* 0x040fe20003f44270 */
[----:B------:R-:W-:Y:S02]  /*2f10*/  VIADD R3, R3, 0x1 ;  /* 0x0000000103037836 */ /* 0x000fe40000000000 */
[----:B------:R-:W-:Y:S01]  /*2f20*/  UISETP.NE.AND UP0, UPT, UR7, 0xf, UPT ;  /* 0x0000000f0700788c */ /* 0x000fe2000bf05270 */
[----:B------:R-:W-:Y:S02]  /*2f30*/  VIADD R0, R0, 0xffffffff ;  /* 0xffffffff00007836 */ /* 0x000fe40000000000 */
[C---:B------:R-:W-:Y:S01]  /*2f40*/  ISETP.NE.AND P1, PT, R3.reuse, 0xf, PT ;  /* 0x0000000f0300780c */ /* 0x040fe20003f25270 */
[----:B------:R-:W-:Y:S02]  /*2f50*/  USEL UR6, URZ, 0x1, UP0 ;  /* 0x000000013f067887 */ /* 0x000fe40008000000 */
[----:B------:R-:W-:Y:S01]  /*2f60*/  USEL UR7, UR7, URZ, UP0 ;  /* 0x0000003f07077287 */ /* 0x000fe20008000000 */
[----:B------:R-:W-:-:S03]  /*2f70*/  SEL R3, R3, RZ, P1 ;  /* 0x000000ff03037207 */ /* 0x000fc60000800000 */
[----:B------:R-:W-:Y:S01]  /*2f80*/  LOP3.LUT R6, R6, UR6, RZ, 0x3c, !PT ;  /* 0x0000000606067c12 */ /* 0x000fe2000f8e3cff */
[----:B------:R-:W-:Y:S07]  /*2f90*/  @P2 BRA `(.L_x_33) ;  /* 0xfffffff400642947 */ /* 0x000fee000383ffff */
.L_x_26:
[----:B-12---:R-:W1:Y:S01]  /*2fa0*/  LDC R0, c[0x0][0x28c] ;  /* 0x0000a300ff007b82 */ /* 0x006e620000000800 */
[----:B------:R2:W-:Y:S01]  /*2fb0*/  SYNCS.ARRIVE.TRANS64.A1T0 RZ, [R122+UR44], RZ ;  /* 0x000000ff7aff79a7 */ /* 0x0005e2000810002c */
[----:B-1----:R-:W-:-:S13]  /*2fc0*/  ISETP.GE.AND P1, PT, R0, 0x1, PT ;  /* 0x000000010000780c */ /* 0x002fda0003f26270 */
[----:B--2---:R-:W-:Y:S05]  /*2fd0*/  @!P1 BRA `(.L_x_34) ;  /* 0x0000000000449947 */ /* 0x004fea0003800000 */
[----:B------:R-:W-:Y:S05]  /*2fe0*/  @!P0 BRA `(.L_x_35) ;  /* 0x0000000000048947 */ /* 0x000fea0003800000 */
[----:B------:R-:W-:Y:S01]  /*2ff0*/  BPT.TRAP 0x1 ;  /* 0x000000040000795c */ /* 0x000fe20000300000 */
.L_x_35:
[----:B------:R-:W-:-:S13]  /*3000*/  ISETP.NE.AND P0, PT, R113, RZ, PT ;  /* 0x000000ff7100720c */ /* 0x000fda0003f05270 */
[----:B------:R-:W-:-:S05]  /*3010*/  VOTEU.ANY UP0, P0 ;  /* 0x00000000003f7886 */ /* 0x000fca0000000100 */
[----:B------:R-:W-:-:S06]  /*3020*/  @UP0 UIADD3 UR4, UR45, UR38, URZ ;  /* 0x000000262d040290 */ /* 0x000fcc000fffe03f */
[----:B------:R-:W-:Y:S02]  /*3030*/  IMAD.U32 R4, RZ, RZ, UR4 ;  /* 0x00000004ff047e24 */ /* 0x000fe4000f8e00ff */
[----:B------:R-:W-:Y:S02]  /*3040*/  IMAD.U32 R3, RZ, RZ, UR4 ;  /* 0x00000004ff037e24 */ /* 0x000fe4000f8e00ff */
[----:B------:R-:W-:-:S05]  /*3050*/  @P0 IMAD.WIDE.U32 R4, R4, -0x77777777, RZ ;  /* 0x8888888904040825 */ /* 0x000fca00078e00ff */
[----:B------:R-:W-:-:S05]  /*3060*/  @P0 SHF.R.U32.HI R0, RZ, 0x3, R5 ;  /* 0x00000003ff000819 */ /* 0x000fca0000011605 */
[----:B------:R-:W-:-:S05]  /*3070*/  @P0 IMAD R0, R0, -0xf, R3 ;  /* 0xfffffff100000824 */ /* 0x000fca00078e0203 */
[----:B------:R-:W-:-:S05]  /*3080*/  @P0 LEA R0, R0, UR42, 0x3 ;  /* 0x0000002a00000c11 */ /* 0x000fca000f8e18ff */
[----:B------:R-:W-:-:S05]  /*3090*/  @P0 VIADD R3, R0, 0x78 ;  /* 0x0000007800030836 */ /* 0x000fca0000000000 */
[----:B------:R-:W-:-:S04]  /*30a0*/  @P0 PRMT R3, R112, 0x654, R3 ;  /* 0x0000065470030816 */ /* 0x000fc80000000003 */
[----:B------:R1:W-:Y:S01]  /*30b0*/  @P0 SYNCS.ARRIVE.TRANS64.RED.A1T0 RZ, [R3+URZ], RZ ;  /* 0x000000ff03ff09a7 */ /* 0x0003e2000810043f */
[----:B------:R-:W-:-:S13]  /*30c0*/  ISETP.GT.U32.AND P0, PT, R16, 0x1, PT ;  /* 0x000000011000780c */ /* 0x000fda0003f04070 */
[----:B-1----:R-:W-:Y:S05]  /*30d0*/  @P0 BRA `(.L_x_34) ;  /* 0x0000000000040947 */ /* 0x002fea0003800000 */
[----:B------:R-:W-:Y:S01]  /*30e0*/  BPT.TRAP 0x1 ;  /* 0x000000040000795c */ /* 0x000fe20000300000 */
.L_x_34:
[----:B------:R-:W-:Y:S01]  /*30f0*/  SHF.L.U32 R0, R124, 0x1f, RZ ;  /* 0x0000001f7c007819 */ /* 0x000fe200000006ff */
[----:B------:R-:W-:Y:S01]  /*3100*/  UIADD3 UR38, UR41, UR38, URZ ;  /* 0x0000002629267290 */ /* 0x000fe2000fffe03f */
[----:B------:R-:W1:Y:S01]  /*3110*/  LDC R9, c[0x0][0x288] ;  /* 0x0000a200ff097b82 */ /* 0x000e620000000800 */
[----:B------:R-:W-:Y:S01]  /*3120*/  UISETP.GE.U32.AND UP1, UPT, UR41, 0xf, UPT ;  /* 0x0000000f2900788c */ /* 0x000fe2000bf26070 */
[----:B------:R-:W-:Y:S01]  /*3130*/  IMAD.SHL.U32 R10, R118, 0x2, RZ ;  /* 0x00000002760a7824 */ /* 0x000fe200078e00ff */
[----:B------:R-:W-:Y:S02]  /*3140*/  UISETP.GT.U32.AND UP0, UPT, UR38, 0xe, UPT ;  /* 0x0000000e2600788c */ /* 0x000fe4000bf04070 */
[----:B------:R-:W-:Y:S02]  /*3150*/  UIMAD.WIDE.U32 UR4, UR38, -0x77777777, URZ ;  /* 0x88888889260478a5 */ /* 0x000fe4000f8e003f */
[----:B------:R-:W-:Y:S01]  /*3160*/  UISETP.LT.U32.AND UP0, UPT, UR41, 0xf, UP0 ;  /* 0x0000000f2900788c */ /* 0x000fe20008701070 */
[----:B------:R-:W2:Y:S01]  /*3170*/  SYNCS.PHASECHK.TRANS64.TRYWAIT P0, [R123+UR43+0x10], R0 ;  /* 0x000010007b0075a7 */ /* 0x000ea2000800016b */
[----:B------:R-:W-:Y:S01]  /*3180*/  USHF.R.U32.HI UR4, URZ, 0x3, UR5 ;  /* 0x000000033f047899 */ /* 0x000fe20008011605 */
[----:B------:R-:W-:Y:S01]  /*3190*/  SHF.R.S32.HI R11, RZ, 0x1f, R10 ;  /* 0x0000001fff0b7819 */ /* 0x000fe2000001140a */
[----:B------:R-:W-:-:S02]  /*31a0*/  USEL UR6, URZ, 0x1, !UP0 ;  /* 0x000000013f067887 */ /* 0x000fc4000c000000 */
[----:B------:R-:W-:Y:S02]  /*31b0*/  UIMAD UR38, UR4, -0xf, UR38 ;  /* 0xfffffff1042678a4 */ /* 0x000fe4000f8e0226 */
[----:B------:R-:W-:-:S04]  /*31c0*/  ULOP3.LUT UR39, UR39, UR6, URZ, 0x3c, !UPT ;  /* 0x0000000627277292 */ /* 0x000fc8000f8e3c3f */
[----:B------:R-:W-:Y:S01]  /*31d0*/  @UP1 ULOP3.LUT UR39, UR39, 0x1, UR4, 0x78, !UPT ;  /* 0x0000000127271892 */ /* 0x000fe2000f8e7804 */
[----:B-12---:R-:W-:Y:S11]  /*31e0*/  @!P0 BRA `(.L_x_36) ;  /* 0x0000007800b08947 */ /* 0x006ff60003800000 */
.L_x_249:
[----:B------:R-:W-:Y:S01]  /*31f0*/  IMAD.SHL.U32 R8, R19, 0x40, RZ ;  /* 0x0000004013087824 */ /* 0x000fe200078e00ff */
[----:B------:R-:W-:Y:S01]  /*3200*/  ULDC UR6, c[0x0][0x284] ;  /* 0x0000a10000067ab9 */ /* 0x000fe20000000800 */
[----:B0-----:R-:W-:Y:S01]  /*3210*/  IMAD R12, R22, 0xb0, RZ ;  /* 0x000000b0160c7824 */ /* 0x001fe200078e02ff */
[----:B------:R-:W-:Y:S01]  /*3220*/  SHF.R.S32.HI R21, RZ, 0x1f, R2 ;  /* 0x0000001fff157819 */ /* 0x000fe20000011402 */
[----:B------:R-:W-:Y:S01]  /*3230*/  ULDC.64 UR4, c[0x0][0x5d0] ;  /* 0x0001740000047ab9 */ /* 0x000fe20000000a00 */
[----:B------:R-:W-:Y:S01]  /*3240*/  ISETP.GE.AND P0, PT, R8, UR6, PT ;  /* 0x0000000608007c0c */ /* 0x000fe2000bf06270 */
[----:B------:R-:W-:Y:S01]  /*3250*/  IMAD.WIDE.U32 R4, R2, UR4, R10 ;  /* 0x0000000402047c25 */ /* 0x000fe2000f8e000a */
[----:B------:R-:W-:Y:S02]  /*3260*/  SHF.R.S32.HI R13, RZ, 0x1f, R12 ;  /* 0x0000001fff0d7819 */ /* 0x000fe4000001140c */
[C---:B------:R-:W-:Y:S01]  /*3270*/  ISETP.GE.OR P0, PT, R12.reuse, R9, P0 ;  /* 0x000000090c00720c */ /* 0x040fe20000706670 */
[----:B------:R-:W-:Y:S01]  /*3280*/  IMAD R3, R21, UR4, RZ ;  /* 0x0000000415037c24 */ /* 0x000fe2000f8e02ff */
[----:B------:R-:W-:-:S03]  /*3290*/  IADD3 R6, P1, R12, R4, RZ ;  /* 0x000000040c067210 */ /* 0x000fc60007f3e0ff */
[----:B------:R-:W-:-:S05]  /*32a0*/  IMAD R3, R2, UR5, R3 ;  /* 0x0000000502037c24 */ /* 0x000fca000f8e0203 */
[----:B------:R-:W-:-:S03]  /*32b0*/  IADD3.X R7, R13, R5, R3, P1, !PT ;  /* 0x000000050d077210 */ /* 0x000fc60000ffe403 */
[----:B------:R-:W-:Y:S05]  /*32c0*/  @P0 BRA `(.L_x_37) ;  /* 0x0000005800ec0947 */ /* 0x000fea0003800000 */
[----:B------:R-:W0:Y:S01]  /*32d0*/  LDC.64 R4, c[0x0][0x5c8] ;  /* 0x00017200ff047b82 */ /* 0x000e220000000a00 */
[----:B-----5:R-:W-:Y:S01]  /*32e0*/  FSETP.NEU.AND P0, PT, R115, RZ, PT ;  /* 0x000000ff7300720b */ /* 0x020fe20003f0d000 */
[----:B------:R-:W-:Y:S01]  /*32f0*/  IMAD R3, R118, -0x2, R9 ;  /* 0xfffffffe76037824 */ /* 0x000fe200078e0209 */
[----:B------:R-:W-:Y:S01]  /*3300*/  BSSY B0, `(.L_x_37) ;  /* 0x00005b7000007945 */ /* 0x000fe20003800000 */
[----:B------:R-:W-:-:S04]  /*3310*/  IMAD.WIDE R130, R19, 0x40, R116 ;  /* 0x0000004013827825 */ /* 0x000fc800078e0274 */
[----:B-1----:R-:W-:Y:S02]  /*3320*/  IMAD.IADD R0, R3, 0x1, -R12 ;  /* 0x0000000103007824 */ /* 0x002fe400078e0a0c */
[----:B------:R-:W-:-:S03]  /*3330*/  IMAD.IADD R3, R119, 0x1, -R8 ;  /* 0x0000000177037824 */ /* 0x000fc600078e0a08 */
[----:B------:R-:W-:-:S04]  /*3340*/  ISETP.GT.AND P1, PT, R0, RZ, PT ;  /* 0x000000ff0000720c */ /* 0x000fc80003f24270 */
[----:B------:R-:W-:Y:S01]  /*3350*/  ISETP.GT.AND P2, PT, R3, RZ, P1 ;  /* 0x000000ff0300720c */ /* 0x000fe20000f44270 */
[-C--:B0-----:R-:W-:Y:S02]  /*3360*/  IMAD R8, R131, R4.reuse, RZ ;  /* 0x0000000483087224 */ /* 0x081fe400078e02ff */
[----:B------:R-:W-:-:S04]  /*3370*/  IMAD.WIDE.U32 R6, R130, R4, R6 ;  /* 0x0000000482067225 */ /* 0x000fc800078e0006 */
[----:B------:R-:W-:-:S04]  /*3380*/  IMAD R9, R130, R5, R8 ;  /* 0x0000000582097224 */ /* 0x000fc800078e0208 */
[----:B------:R-:W-:Y:S01]  /*3390*/  IMAD.IADD R139, R7, 0x1, R9 ;  /* 0x00000001078b7824 */ /* 0x000fe200078e0209 */
[----:B------:R-:W-:Y:S06]  /*33a0*/  @!P0 BRA `(.L_x_38) ;  /* 0x0000003c00088947 */ /* 0x000fec0003800000 */
[----:B------:R-:W0:Y:S01]  /*33b0*/  LDC.64 R132, c[0x0][0x5b8] ;  /* 0x00016e00ff847b82 */ /* 0x000e220000000a00 */
[----:B------:R-:W-:-:S07]  /*33c0*/  ULDC.64 UR4, c[0x0][0x5c0] ;  /* 0x0001700000047ab9 */ /* 0x000fce0000000a00 */
[----:B------:R-:W1:Y:S08]  /*33d0*/  LDC.64 R136, c[0x0][0x5b0] ;  /* 0x00016c00ff887b82 */ /* 0x000e700000000a00 */
[----:B------:R-:W2:Y:S01]  /*33e0*/  LDC.64 R14, c[0x0][0x5a8] ;  /* 0x00016a00ff0e7b82 */ /* 0x000ea20000000a00 */
[-C--:B0-----:R-:W-:Y:S02]  /*33f0*/  IMAD R7, R21, R132.reuse, RZ ;  /* 0x0000008415077224 */ /* 0x081fe400078e02ff */
[----:B------:R-:W-:-:S04]  /*3400*/  IMAD.WIDE.U32 R8, R2, R132, R10 ;  /* 0x0000008402087225 */ /* 0x000fc800078e000a */
[----:B------:R-:W-:Y:S01]  /*3410*/  IMAD R133, R2, R133, R7 ;  /* 0x0000008502857224 */ /* 0x000fe200078e0207 */
[----:B------:R-:W-:Y:S01]  /*3420*/  IADD3 R20, P0, R12, R8, RZ ;  /* 0x000000080c147210 */ /* 0x000fe20007f1e0ff */
[----:B-1----:R-:W-:-:S03]  /*3430*/  IMAD R7, R131, R136, RZ ;  /* 0x0000008883077224 */ /* 0x002fc600078e02ff */
[----:B------:R-:W-:Y:S01]  /*3440*/  IADD3.X R21, R13, R9, R133, P0, !PT ;  /* 0x000000090d157210 */ /* 0x000fe200007fe485 */
[C---:B------:R-:W-:Y:S02]  /*3450*/  IMAD R135, R130.reuse, R137, R7 ;  /* 0x0000008982877224 */ /* 0x040fe400078e0207 */
[----:B------:R-:W-:-:S04]  /*3460*/  IMAD.WIDE.U32 R8, R130, R136, R20 ;  /* 0x0000008882087225 */ /* 0x000fc800078e0014 */
[----:B------:R-:W-:Y:S01]  /*3470*/  IMAD.IADD R7, R9, 0x1, R135 ;  /* 0x0000000109077824 */ /* 0x000fe200078e0287 */
[----:B--2---:R-:W-:-:S04]  /*3480*/  LEA R126, P0, R8, R14, 0x1 ;  /* 0x0000000e087e7211 */ /* 0x004fc800078008ff */
[----:B------:R-:W-:-:S05]  /*3490*/  LEA.HI.X R127, R8, R15, R7, 0x1, P0 ;  /* 0x0000000f087f7211 */ /* 0x000fca00000f0c07 */
[----:B------:R0:W2:Y:S01]  /*34a0*/  @P2 LDG.E.LTC128B.U16 R19, desc[UR36][R126.64] ;  /* 0x000000247e132981 */ /* 0x0000a2000c1e1520 */
[----:B------:R-:W-:Y:S01]  /*34b0*/  IMAD.WIDE.U32 R8, R130, R136, R12 ;  /* 0x0000008882087225 */ /* 0x000fe200078e000c */
[----:B------:R-:W-:Y:S02]  /*34c0*/  BSSY B1, `(.L_x_39) ;  /* 0x0000014000017945 */ /* 0x000fe40003800000 */
[----:B------:R-:W-:-:S04]  /*34d0*/  IADD3 R128, P0, R10, R8, RZ ;  /* 0x000000080a807210 */ /* 0x000fc80007f1e0ff */
[----:B------:R-:W-:Y:S01]  /*34e0*/  IADD3.X R129, R11, R135, R9, P0, !PT ;  /* 0x000000870b817210 */ /* 0x000fe200007fe409 */
[C---:B0-----:R-:W-:Y:S01]  /*34f0*/  IMAD.SHL.U32 R126, R136.reuse, 0x8, RZ ;  /* 0x00000008887e7824 */ /* 0x041fe200078e00ff */
[----:B------:R-:W-:Y:S01]  /*3500*/  SHF.L.U64.HI R127, R136, 0x3, R137 ;  /* 0x00000003887f7819 */ /* 0x000fe20000010289 */
[----:B------:R-:W-:-:S04]  /*3510*/  IMAD.WIDE.U32 R128, R2, R132, R128 ;  /* 0x0000008402807225 */ /* 0x000fc800078e0080 */
[----:B--2---:R-:W-:-:S05]  /*3520*/  HADD2.F32 R8, -RZ, R19.H0_H0 ;  /* 0x20000013ff087230 */ /* 0x004fca0000004100 */
[----:B------:R-:W-:Y:S01]  /*3530*/  FMUL R7, R8, R115 ;  /* 0x0000007308077220 */ /* 0x000fe20000400000 */
[----:B------:R-:W-:-:S03]  /*3540*/  LEA R8, P0, R6, UR4, 0x1 ;  /* 0x0000000406087c11 */ /* 0x000fc6000f8008ff */
[----:B------:R-:W-:Y:S01]  /*3550*/  FFMA R7, R104, R114, R7 ;  /* 0x0000007268077223 */ /* 0x000fe20000000007 */
[----:B------:R-:W-:Y:S02]  /*3560*/  LEA.HI.X R9, R6, UR5, R139, 0x1, P0 ;  /* 0x0000000506097c11 */ /* 0x000fe400080f0c8b */
[----:B------:R-:W-:Y:S02]  /*3570*/  ISETP.GT.AND P0, PT, R0, 0x1, PT ;  /* 0x000000010000780c */ /* 0x000fe40003f04270 */
[----:B------:R-:W-:Y:S01]  /*3580*/  F2FP.F16.F32.PACK_AB R22, RZ, R7 ;  /* 0x00000007ff16723e */ /* 0x000fe200000000ff */
[----:B------:R-:W-:Y:S01]  /*3590*/  IMAD.IADD R7, R133, 0x1, R129 ;  /* 0x0000000185077824 */ /* 0x000fe200078e0281 */
[----:B------:R-:W-:Y:S02]  /*35a0*/  ISETP.GT.AND P3, PT, R3, RZ, P0 ;  /* 0x000000ff0300720c */ /* 0x000fe40000764270 */
[C---:B------:R-:W-:Y:S01]  /*35b0*/  LEA R6, P4, R128.reuse, R14, 0x1 ;  /* 0x0000000e80067211 */ /* 0x040fe200078808ff */
[----:B------:R0:W-:Y:S03]  /*35c0*/  @P2 STG.E.U16 desc[UR36][R8.64], R22 ;  /* 0x0000001608002986 */ /* 0x0001e6000c101524 */
[----:B------:R-:W-:-:S07]  /*35d0*/  LEA.HI.X R7, R128, R15, R7, 0x1, P4 ;  /* 0x0000000f80077211 */ /* 0x000fce00020f0c07 */
[----:B------:R-:W-:Y:S05]  /*35e0*/  @!P3 BRA `(.L_x_40) ;  /* 0x000000000004b947 */ /* 0x000fea0003800000 */
[----:B------:R1:W5:Y:S02]  /*35f0*/  LDG.E.LTC128B.U16 R19, desc[UR36][R6.64+0x2] ;  /* 0x0000022406137981 */ /* 0x000364000c1e1520 */
.L_x_40:
[----:B------:R-:W-:Y:S05]  /*3600*/  BSYNC B1 ;  /* 0x0000000000017941 */ /* 0x000fea0003800000 */
.L_x_39:
[----:B0----5:R-:W-:Y:S01]  /*3610*/  HADD2.F32 R22, -RZ, R19.H0_H0 ;  /* 0x20000013ff167230 */ /* 0x021fe20000004100 */
[----:B------:R-:W-:Y:S01]  /*3620*/  ISETP.GT.AND P1, PT, R3, 0x8, P1 ;  /* 0x000000080300780c */ /* 0x000fe20000f24270 */
[----:B------:R-:W-:-:S04]  /*3630*/  IMAD.WIDE.U32 R126, R130, R136, R126 ;  /* 0x00000088827e7225 */ /* 0x000fc800078e007e */
[----:B------:R-:W-:Y:S01]  /*3640*/  FMUL R22, R22, R115 ;  /* 0x0000007316167220 */ /* 0x000fe20000400000 */
[----:B------:R-:W-:Y:S01]  /*3650*/  IMAD.IADD R135, R135, 0x1, R127 ;  /* 0x0000000187877824 */ /* 0x000fe200078e027f */
[----:B------:R-:W-:Y:S02]  /*3660*/  IADD3 R104, P2, R20, R126, RZ ;  /* 0x0000007e14687210 */ /* 0x000fe40007f5e0ff */
[----:B------:R-:W-:-:S03]  /*3670*/  FFMA R22, R105, R114, R22 ;  /* 0x0000007269167223 */ /* 0x000fc60000000016 */
[----:B------:R-:W-:Y:S01]  /*3680*/  IMAD.X R21, R135, 0x1, R21, P2 ;  /* 0x0000000187157824 */ /* 0x000fe200010e0615 */
[C---:B------:R-:W-:Y:S02]  /*3690*/  LEA R20, P2, R104.reuse, R14, 0x1 ;  /* 0x0000000e68147211 */ /* 0x040fe400078408ff */
[----:B------:R-:W-:Y:S02]  /*36a0*/  F2FP.F16.F32.PACK_AB R22, RZ, R22 ;  /* 0x00000016ff16723e */ /* 0x000fe400000000ff */
[----:B------:R-:W-:-:S03]  /*36b0*/  LEA.HI.X R21, R104, R15, R21, 0x1, P2 ;  /* 0x0000000f68157211 */ /* 0x000fc600010f0c15 */
[----:B------:R0:W-:Y:S04]  /*36c0*/  @P3 STG.E.U16 desc[UR36][R8.64+0x2], R22 ;  /* 0x0000021608003986 */ /* 0x0001e8000c101524 */
[----:B------:R-:W2:Y:S01]  /*36d0*/  @P1 LDG.E.LTC128B.U16 R19, desc[UR36][R20.64] ;  /* 0x0000002414131981 */ /* 0x000ea2000c1e1520 */
[----:B------:R-:W-:Y:S01]  /*36e0*/  IADD3 R12, P2, P3, R10, R126, R12 ;  /* 0x0000007e0a0c7210 */ /* 0x000fe20007b5e00c */
[----:B------:R-:W-:Y:S01]  /*36f0*/  BSSY B1, `(.L_x_41) ;  /* 0x0000011000017945 */ /* 0x000fe20003800000 */
[----:B------:R-:W-:Y:S02]  /*3700*/  SHF.L.U64.HI R5, R4, 0x4, R5 ;  /* 0x0000000404057819 */ /* 0x000fe40000010205 */
[----:B------:R-:W-:Y:S02]  /*3710*/  IADD3.X R13, R11, R135, R13, P2, P3 ;  /* 0x000000870b0d7210 */ /* 0x000fe400017e640d */
[----:B------:R-:W-:Y:S01]  /*3720*/  ISETP.GT.AND P0, PT, R3, 0x8, P0 ;  /* 0x000000080300780c */ /* 0x000fe20000704270 */
[----:B------:R-:W-:-:S04]  /*3730*/  IMAD.WIDE.U32 R12, R2, R132, R12 ;  /* 0x00000084020c7225 */ /* 0x000fc800078e000c */
[----:B------:R-:W-:Y:S02]  /*3740*/  IMAD.IADD R2, R133, 0x1, R13 ;  /* 0x0000000185027824 */ /* 0x000fe400078e020d */
[----:B--2---:R-:W-:-:S05]  /*3750*/  HADD2.F32 R10, -RZ, R19.H0_H0 ;  /* 0x20000013ff0a7230 */ /* 0x004fca0000004100 */
[----:B------:R-:W-:Y:S01]  /*3760*/  FMUL R11, R10, R115 ;  /* 0x000000730a0b7220 */ /* 0x000fe20000400000 */
[----:B------:R-:W-:Y:S02]  /*3770*/  LEA R10, P2, R4, R8, 0x4 ;  /* 0x00000008040a7211 */ /* 0x000fe400078420ff */
[----:B------:R-:W-:Y:S01]  /*3780*/  LEA R4, P3, R12, R14, 0x1 ;  /* 0x0000000e0c047211 */ /* 0x000fe200078608ff */
[----:B------:R-:W-:-:S05]  /*3790*/  FFMA R11, R106, R114, R11 ;  /* 0x000000726a0b7223 */ /* 0x000fca000000000b */
[----:B------:R-:W-:Y:S01]  /*37a0*/  F2FP.F16.F32.PACK_AB R13, RZ, R11 ;  /* 0x0000000bff0d723e */ /* 0x000fe200000000ff */
[----:B------:R-:W-:Y:S01]  /*37b0*/  IMAD.X R11, R5, 0x1, R9, P2 ;  /* 0x00000001050b7824 */ /* 0x000fe200010e0609 */
[----:B------:R-:W-:-:S04]  /*37c0*/  LEA.HI.X R5, R12, R15, R2, 0x1, P3 ;  /* 0x0000000f0c057211 */ /* 0x000fc800018f0c02 */
[----:B------:R0:W-:Y:S01]  /*37d0*/  @P1 STG.E.U16 desc[UR36][R10.64], R13 ;  /* 0x0000000d0a001986 */ /* 0x0001e2000c101524 */
[----:B------:R-:W-:Y:S05]  /*37e0*/  @!P0 BRA `(.L_x_42) ;  /* 0x0000000000048947 */ /* 0x000fea0003800000 */
[----:B------:R2:W5:Y:S02]  /*37f0*/  LDG.E.LTC128B.U16 R19, desc[UR36][R4.64+0x2] ;  /* 0x0000022404137981 */ /* 0x000564000c1e1520 */
.L_x_42:
[----:B------:R-:W-:Y:S05]  /*3800*/  BSYNC B1 ;  /* 0x0000000000017941 */ /* 0x000fea0003800000 */
.L_x_41:
[----:B-----5:R-:W-:Y:S01]  /*3810*/  HADD2.F32 R2, -RZ, R19.H0_H0 ;  /* 0x20000013ff027230 */ /* 0x020fe20000004100 */
[----:B------:R-:W-:Y:S01]  /*3820*/  ISETP.GT.AND P1, PT, R0, 0x8, PT ;  /* 0x000000080000780c */ /* 0x000fe20003f24270 */
[----:B------:R-:W-:Y:S03]  /*3830*/  BSSY B1, `(.L_x_43) ;  /* 0x0000008000017945 */ /* 0x000fe60003800000 */
[----:B------:R-:W-:Y:S01]  /*3840*/  FMUL R2, R2, R115 ;  /* 0x0000007302027220 */ /* 0x000fe20000400000 */
[----:B------:R-:W-:-:S03]  /*3850*/  ISETP.GT.AND P2, PT, R3, RZ, P1 ;  /* 0x000000ff0300720c */ /* 0x000fc60000f44270 */
[----:B------:R-:W-:-:S05]  /*3860*/  FFMA R2, R107, R114, R2 ;  /* 0x000000726b027223 */ /* 0x000fca0000000002 */
[----:B------:R-:W-:-:S05]  /*3870*/  F2FP.F16.F32.PACK_AB R2, RZ, R2 ;  /* 0x00000002ff02723e */ /* 0x000fca00000000ff */
[----:B------:R3:W-:Y:S01]  /*3880*/  @P0 STG.E.U16 desc[UR36][R10.64+0x2], R2 ;  /* 0x000002020a000986 */ /* 0x0007e2000c101524 */
[----:B------:R-:W-:Y:S05]  /*3890*/  @!P2 BRA `(.L_x_44) ;  /* 0x000000000004a947 */ /* 0x000fea0003800000 */
[----:B------:R4:W5:Y:S02]  /*38a0*/  LDG.E.LTC128B.U16 R19, desc[UR36][R6.64+0x10] ;  /* 0x0000102406137981 */ /* 0x000964000c1e1520 */
.L_x_44:
[----:B------:R-:W-:Y:S05]  /*38b0*/  BSYNC B1 ;  /* 0x0000000000017941 */ /* 0x000fea0003800000 */
.L_x_43:
[----:B---3-5:R-:W-:Y:S01]  /*38c0*/  HADD2.F32 R2, -RZ, R19.H0_H0 ;  /* 0x20000013ff027230 */ /* 0x028fe20000004100 */
[----:B------:R-:W-:Y:S01]  /*38d0*/  ISETP.GT.AND P0, PT, R0, 0x9, PT ;  /* 0x000000090000780c */ /* 0x000fe20003f04270 */
[----:B------:R-:W-:Y:S03]  /*38e0*/  BSSY B1, `(.L_x_45) ;  /* 0x0000008000017945 */ /* 0x000fe60003800000 */
[----:B0-----:R-:W-:Y:S01]  /*38f0*/  FMUL R13, R2, R115 ;  /* 0x00000073020d7220 */ /* 0x001fe20000400000 */
[----:B------:R-:W-:-:S03]  /*3900*/  ISETP.GT.AND P3, PT, R3, RZ, P0 ;  /* 0x000000ff0300720c */ /* 0x000fc60000764270 */
[----:B------:R-:W-:-:S05]  /*3910*/  FFMA R13, R108, R114, R13 ;  /* 0x000000726c0d7223 */ /* 0x000fca000000000d */
[----:B------:R-:W-:-:S05]  /*3920*/  F2FP.F16.F32.PACK_AB R13, RZ, R13 ;  /* 0x0000000dff0d723e */ /* 0x000fca00000000ff */
[----:B------:R0:W-:Y:S01]  /*3930*/  @P2 STG.E.U16 desc[UR36][R8.64+0x10], R13 ;  /* 0x0000100d08002986 */ /* 0x0001e2000c101524 */
[----:B------:R-:W-:Y:S05]  /*3940*/  @!P3 BRA `(.L_x_46) ;  /* 0x000000000004b947 */ /* 0x000fea0003800000 */
[----:B------:R3:W5:Y:S02]  /*3950*/  LDG.E.LTC128B.U16 R19, desc[UR36][R6.64+0x12] ;  /* 0x0000122406137981 */ /* 0x000764000c1e1520 */
.L_x_46:
[----:B------:R-:W-:Y:S05]  /*3960*/  BSYNC B1 ;  /* 0x0000000000017941 */ /* 0x000fea0003800000 */
.L_x_45:
[----:B-----5:R-:W-:Y:S01]  /*3970*/  HADD2.F32 R2, -RZ, R19.H0_H0 ;  /* 0x20000013ff027230 */ /* 0x020fe20000004100 */
[----:B------:R-:W-:Y:S01]  /*3980*/  ISETP.GT.AND P1, PT, R3, 0x8, P1 ;  /* 0x000000080300780c */ /* 0x000fe20000f24270 */
[----:B------:R-:W-:Y:S03]  /*3990*/  BSSY B1, `(.L_x_47) ;  /* 0x0000007000017945 */ /* 0x000fe60003800000 */
[----:B------:R-:W-:-:S04]  /*39a0*/  FMUL R2, R2, R115 ;  /* 0x0000007302027220 */ /* 0x000fc80000400000 */
[----:B------:R-:W-:-:S05]  /*39b0*/  FFMA R2, R109, R114, R2 ;  /* 0x000000726d027223 */ /* 0x000fca0000000002 */
[----:B------:R-:W-:-:S05]  /*39c0*/  F2FP.F16.F32.PACK_AB R2, RZ, R2 ;  /* 0x00000002ff02723e */ /* 0x000fca00000000ff */
[----:B------:R0:W-:Y:S01]  /*39d0*/  @P3 STG.E.U16 desc[UR36][R8.64+0x12], R2 ;  /* 0x0000120208003986 */ /* 0x0001e2000c101524 */
[----:B------:R-:W-:Y:S05]  /*39e0*/  @!P1 BRA `(.L_x_48) ;  /* 0x0000000000049947 */ /* 0x000fea0003800000 */
[----:B------:R0:W5:Y:S02]  /*39f0*/  LDG.E.LTC128B.U16 R19, desc[UR36][R4.64+0x10] ;  /* 0x0000102404137981 */ /* 0x000164000c1e1520 */
.L_x_48:
[----:B------:R-:W-:Y:S05]  /*3a00*/  BSYNC B1 ;  /* 0x0000000000017941 */ /* 0x000fea0003800000 */
.L_x_47:
[----:B0----5:R-:W-:Y:S01]  /*3a10*/  HADD2.F32 R2, -RZ, R19.H0_H0 ;  /* 0x20000013ff027230 */ /* 0x021fe20000004100 */
        /* <DEDUP_REMOVED lines=8> */
.L_x_50:
[----:B------:R-:W-:Y:S05]  /*3aa0*/  BSYNC B1 ;  /* 0x0000000000017941 */ /* 0x000fea0003800000 */
.L_x_49:
        /* <DEDUP_REMOVED lines=10> */
.L_x_52:
[----:B------:R-:W-:Y:S05]  /*3b50*/  BSYNC B1 ;  /* 0x0000000000017941 */ /* 0x000fea0003800000 */
.L_x_51:
[----:B0----5:R-:W-:Y:S01]  /*3b60*/  HADD2.F32 R2, -RZ, R19.H0_H0 ;  /* 0x20000013ff027230 */ /* 0x021fe20000004100 */
        /* <DEDUP_REMOVED lines=9> */
.L_x_54:
[----:B------:R-:W-:Y:S05]  /*3c00*/  BSYNC B1 ;  /* 0x0000000000017941 */ /* 0x000fea0003800000 */
.L_x_53:
        /* <DEDUP_REMOVED lines=9> */
.L_x_56:
[----:B------:R-:W-:Y:S05]  /*3ca0*/  BSYNC B1 ;  /* 0x0000000000017941 */ /* 0x000fea0003800000 */
.L_x_55:
        /* <DEDUP_REMOVED lines=9> */
.L_x_58:
[----:B------:R-:W-:Y:S05]  /*3d40*/  BSYNC B1 ;  /* 0x0000000000017941 */ /* 0x000fea0003800000 */
.L_x_57:
        /* <DEDUP_REMOVED lines=10> */
.L_x_60:
[----:B------:R-:W-:Y:S05]  /*3df0*/  BSYNC B1 ;  /* 0x0000000000017941 */ /* 0x000fea0003800000 */
.L_x_59:
        /* <DEDUP_REMOVED lines=10> */
.L_x_62:
[----:B------:R-:W-:Y:S05]  /*3ea0*/  BSYNC B1 ;  /* 0x0000000000017941 */ /* 0x000fea0003800000 */
.L_x_61:
        /* <DEDUP_REMOVED lines=9> */
.L_x_64:
[----:B------:R-:W-:Y:S05]  /*3f40*/  BSYNC B1 ;  /* 0x0000000000017941 */ /* 0x000fea0003800000 */
.L_x_63:
        /* <DEDUP_REMOVED lines=9> */
.L_x_66:
[----:B------:R-:W-:Y:S05]  /*3fe0*/  BSYNC B1 ;  /* 0x0000000000017941 */ /* 0x000fea0003800000 */
.L_x_65:
        /* <DEDUP_REMOVED lines=10> */
.L_x_68:
[----:B------:R-:W-:Y:S05]  /*4090*/  BSYNC B1 ;  /* 0x0000000000017941 */ /* 0x000fea0003800000 */
.L_x_67:
        /* <DEDUP_REMOVED lines=10> */
.L_x_70:
[----:B------:R-:W-:Y:S05]  /*4140*/  BSYNC B1 ;  /* 0x0000000000017941 */ /* 0x000fea0003800000 */
.L_x_69:
        /* <DEDUP_REMOVED lines=9> */
.L_x_72:
[----:B------:R-:W-:Y:S05]  /*41e0*/  BSYNC B1 ;  /* 0x0000000000017941 */ /* 0x000fea0003800000 */
.L_x_71:
        /* <DEDUP_REMOVED lines=9> */
.L_x_74:
[----:B------:R-:W-:Y:S05]  /*4280*/  BSYNC B1 ;  /* 0x0000000000017941 */ /* 0x000fea0003800000 */
.L_x_73:
        /* <DEDUP_REMOVED lines=10> */
.L_x_76:
[----:B------:R-:W-:Y:S05]  /*4330*/  BSYNC B1 ;  /* 0x0000000000017941 */ /* 0x000fea0003800000 */
.L_x_75:
        /* <DEDUP_REMOVED lines=10> */
.L_x_78:
[----:B------:R-:W-:Y:S05]  /*43e0*/  BSYNC B1 ;  /* 0x0000000000017941 */ /* 0x000fea0003800000 */
.L_x_77:
        /* <DEDUP_REMOVED lines=9> */
.L_x_80:
[----:B------:R-:W-:Y:S05]  /*4480*/  BSYNC B1 ;  /* 0x0000000000017941 */ /* 0x000fea0003800000 */
.L_x_79:
        /* <DEDUP_REMOVED lines=9> */
.L_x_82:
[----:B------:R-:W-:Y:S05]  /*4520*/  BSYNC B1 ;  /* 0x0000000000017941 */ /* 0x000fea0003800000 */
.L_x_81:
        /* <DEDUP_REMOVED lines=10> */
.L_x_84:
[----:B------:R-:W-:Y:S05]  /*45d0*/  BSYNC B1 ;  /* 0x0000000000017941 */ /* 0x000fea0003800000 */
.L_x_83:
        /* <DEDUP_REMOVED lines=10> */
.L_x_86:
[----:B------:R-:W-:Y:S05]  /*4680*/  BSYNC B1 ;  /* 0x0000000000017941 */ /* 0x000fea0003800000 */
.L_x_85:
        /* <DEDUP_REMOVED lines=9> */
.L_x_88:
[----:B------:R-:W-:Y:S05]  /*4720*/  BSYNC B1 ;  /* 0x0000000000017941 */ /* 0x000fea0003800000 */
.L_x_87:
        /* <DEDUP_REMOVED lines=9> */
.L_x_90:
[----:B------:R-:W-:Y:S05]  /*47c0*/  BSYNC B1 ;  /* 0x0000000000017941 */ /* 0x000fea0003800000 */
.L_x_89:
        /* <DEDUP_REMOVED lines=10> */
.L_x_92:
[----:B------:R-:W-:Y:S05]  /*4870*/  BSYNC B1 ;  /* 0x0000000000017941 */ /* 0x000fea0003800000 */
.L_x_91:
        /* <DEDUP_REMOVED lines=10> */
.L_x_94:
[----:B------:R-:W-:Y:S05]  /*4920*/  BSYNC B1 ;  /* 0x0000000000017941 */ /* 0x000fea0003800000 */
.L_x_93:
        /* <DEDUP_REMOVED lines=9> */
.L_x_96:
[----:B------:R-:W-:Y:S05]  /*49c0*/  BSYNC B1 ;  /* 0x0000000000017941 */ /* 0x000fea0003800000 */
.L_x_95:
        /* <DEDUP_REMOVED lines=9> */
.L_x_98:
[----:B------:R-:W-:Y:S05]  /*4a60*/  BSYNC B1 ;  /* 0x0000000000017941 */ /* 0x000fea0003800000 */
.L_x_97:
        /* <DEDUP_REMOVED lines=10> */
.L_x_100:
[----:B------:R-:W-:Y:S05]  /*4b10*/  BSYNC B1 ;  /* 0x0000000000017941 */ /* 0x000fea0003800000 */
.L_x_99:
        /* <DEDUP_REMOVED lines=10> */
.L_x_102:
[----:B------:R-:W-:Y:S05]  /*4bc0*/  BSYNC B1 ;  /* 0x0000000000017941 */ /* 0x000fea0003800000 */
.L_x_101:
        /* <DEDUP_REMOVED lines=9> */
.L_x_104:
[----:B------:R-:W-:Y:S05]  /*4c60*/  BSYNC B1 ;  /* 0x0000000000017941 */ /* 0x000fea0003800000 */
.L_x_103:
        /* <DEDUP_REMOVED lines=9> */
.L_x_106:
[----:B------:R-:W-:Y:S05]  /*4d00*/  BSYNC B1 ;  /* 0x0000000000017941 */ /* 0x000fea0003800000 */
.L_x_105:
        /* <DEDUP_REMOVED lines=10> */
.L_x_108:
[----:B------:R-:W-:Y:S05]  /*4db0*/  BSYNC B1 ;  /* 0x0000000000017941 */ /* 0x000fea0003800000 */
.L_x_107:
        /* <DEDUP_REMOVED lines=10> */
.L_x_110:
[----:B------:R-:W-:Y:S05]  /*4e60*/  BSYNC B1 ;  /* 0x0000000000017941 */ /* 0x000fea0003800000 */
.L_x_109:
        /* <DEDUP_REMOVED lines=9> */
.L_x_112:
[----:B------:R-:W-:Y:S05]  /*4f00*/  BSYNC B1 ;  /* 0x0000000000017941 */ /* 0x000fea0003800000 */
.L_x_111:
        /* <DEDUP_REMOVED lines=9> */
.L_x_114:
[----:B------:R-:W-:Y:S05]  /*4fa0*/  BSYNC B1 ;  /* 0x0000000000017941 */ /* 0x000fea0003800000 */
.L_x_113:
        /* <DEDUP_REMOVED lines=10> */
.L_x_116:
[----:B------:R-:W-:Y:S05]  /*5050*/  BSYNC B1 ;  /* 0x0000000000017941 */ /* 0x000fea0003800000 */
.L_x_115:
        /* <DEDUP_REMOVED lines=10> */
.L_x_118:
[----:B------:R-:W-:Y:S05]  /*5100*/  BSYNC B1 ;  /* 0x0000000000017941 */ /* 0x000fea0003800000 */
.L_x_117:
        /* <DEDUP_REMOVED lines=9> */
.L_x_120:
[----:B------:R-:W-:Y:S05]  /*51a0*/  BSYNC B1 ;  /* 0x0000000000017941 */ /* 0x000fea0003800000 */
.L_x_119:
        /* <DEDUP_REMOVED lines=9> */
.L_x_122:
[----:B------:R-:W-:Y:S05]  /*5240*/  BSYNC B1 ;  /* 0x0000000000017941 */ /* 0x000fea0003800000 */
.L_x_121:
        /* <DEDUP_REMOVED lines=10> */
.L_x_124:
[----:B------:R-:W-:Y:S05]  /*52f0*/  BSYNC B1 ;  /* 0x0000000000017941 */ /* 0x000fea0003800000 */
.L_x_123:
        /* <DEDUP_REMOVED lines=10> */
.L_x_126:
[----:B------:R-:W-:Y:S05]  /*53a0*/  BSYNC B1 ;  /* 0x0000000000017941 */ /* 0x000fea0003800000 */
.L_x_125:
        /* <DEDUP_REMOVED lines=9> */
.L_x_128:
[----:B------:R-:W-:Y:S05]  /*5440*/  BSYNC B1 ;  /* 0x0000000000017941 */ /* 0x000fea0003800000 */
.L_x_127:
        /* <DEDUP_REMOVED lines=9> */
.L_x_130:
[----:B------:R-:W-:Y:S05]  /*54e0*/  BSYNC B1 ;  /* 0x0000000000017941 */ /* 0x000fea0003800000 */
.L_x_129:
        /* <DEDUP_REMOVED lines=10> */
.L_x_132:
[----:B------:R-:W-:Y:S05]  /*5590*/  BSYNC B1 ;  /* 0x0000000000017941 */ /* 0x000fea0003800000 */
.L_x_131:
        /* <DEDUP_REMOVED lines=10> */
.L_x_134:
[----:B------:R-:W-:Y:S05]  /*5640*/  BSYNC B1 ;  /* 0x0000000000017941 */ /* 0x000fea0003800000 */
.L_x_133:
        /* <DEDUP_REMOVED lines=9> */
.L_x_136:
[----:B------:R-:W-:Y:S05]  /*56e0*/  BSYNC B1 ;  /* 0x0000000000017941 */ /* 0x000fea0003800000 */
.L_x_135:
        /* <DEDUP_REMOVED lines=9> */
.L_x_138:
[----:B------:R-:W-:Y:S05]  /*5780*/  BSYNC B1 ;  /* 0x0000000000017941 */ /* 0x000fea0003800000 */
.L_x_137:
        /* <DEDUP_REMOVED lines=10> */
.L_x_140:
[----:B------:R-:W-:Y:S05]  /*5830*/  BSYNC B1 ;  /* 0x0000000000017941 */ /* 0x000fea0003800000 */
.L_x_139:
        /* <DEDUP_REMOVED lines=10> */
.L_x_142:
[----:B------:R-:W-:Y:S05]  /*58e0*/  BSYNC B1 ;  /* 0x0000000000017941 */ /* 0x000fea0003800000 */
.L_x_141:
        /* <DEDUP_REMOVED lines=9> */
.L_x_144:
[----:B------:R-:W-:Y:S05]  /*5980*/  BSYNC B1 ;  /* 0x0000000000017941 */ /* 0x000fea0003800000 */
.L_x_143:
        /* <DEDUP_REMOVED lines=9> */
.L_x_146:
[----:B------:R-:W-:Y:S05]  /*5a20*/  BSYNC B1 ;  /* 0x0000000000017941 */ /* 0x000fea0003800000 */
.L_x_145:
        /* <DEDUP_REMOVED lines=10> */
.L_x_148:
[----:B------:R-:W-:Y:S05]  /*5ad0*/  BSYNC B1 ;  /* 0x0000000000017941 */ /* 0x000fea0003800000 */
.L_x_147:
        /* <DEDUP_REMOVED lines=10> */
.L_x_150:
[----:B------:R-:W-:Y:S05]  /*5b80*/  BSYNC B1 ;  /* 0x0000000000017941 */ /* 0x000fea0003800000 */
.L_x_149:
        /* <DEDUP_REMOVED lines=9> */
.L_x_152:
[----:B------:R-:W-:Y:S05]  /*5c20*/  BSYNC B1 ;  /* 0x0000000000017941 */ /* 0x000fea0003800000 */
.L_x_151:
        /* <DEDUP_REMOVED lines=9> */
.L_x_154:
[----:B------:R-:W-:Y:S05]  /*5cc0*/  BSYNC B1 ;  /* 0x0000000000017941 */ /* 0x000fea0003800000 */
.L_x_153:
        /* <DEDUP_REMOVED lines=10> */
.L_x_156:
[----:B------:R-:W-:Y:S05]  /*5d70*/  BSYNC B1 ;  /* 0x0000000000017941 */ /* 0x000fea0003800000 */
.L_x_155:
        /* <DEDUP_REMOVED lines=10> */
.L_x_158:
[----:B------:R-:W-:Y:S05]  /*5e20*/  BSYNC B1 ;  /* 0x0000000000017941 */ /* 0x000fea0003800000 */
.L_x_157:
        /* <DEDUP_REMOVED lines=9> */
.L_x_160:
[----:B------:R-:W-:Y:S05]  /*5ec0*/  BSYNC B1 ;  /* 0x0000000000017941 */ /* 0x000fea0003800000 */
.L_x_159:
        /* <DEDUP_REMOVED lines=9> */
.L_x_162:
[----:B------:R-:W-:Y:S05]  /*5f60*/  BSYNC B1 ;  /* 0x0000000000017941 */ /* 0x000fea0003800000 */
.L_x_161:
        /* <DEDUP_REMOVED lines=10> */
.L_x_164:
[----:B------:R-:W-:Y:S05]  /*6010*/  BSYNC B1 ;  /* 0x0000000000017941 */ /* 0x000fea0003800000 */
.L_x_163:
        /* <DEDUP_REMOVED lines=10> */
.L_x_166:
[----:B------:R-:W-:Y:S05]  /*60c0*/  BSYNC B1 ;  /* 0x0000000000017941 */ /* 0x000fea0003800000 */
.L_x_165:
        /* <DEDUP_REMOVED lines=9> */
.L_x_168:
[----:B------:R-:W-:Y:S05]  /*6160*/  BSYNC B1 ;  /* 0x0000000000017941 */ /* 0x000fea0003800000 */
.L_x_167:
        /* <DEDUP_REMOVED lines=9> */
.L_x_170:
[----:B------:R-:W-:Y:S05]  /*6200*/  BSYNC B1 ;  /* 0x0000000000017941 */ /* 0x000fea0003800000 */
.L_x_169:
        /* <DEDUP_REMOVED lines=10> */
.L_x_172:
[----:B------:R-:W-:Y:S05]  /*62b0*/  BSYNC B1 ;  /* 0x0000000000017941 */ /* 0x000fea0003800000 */
.L_x_171:
        /* <DEDUP_REMOVED lines=10> */
.L_x_174:
[----:B------:R-:W-:Y:S05]  /*6360*/  BSYNC B1 ;  /* 0x0000000000017941 */ /* 0x000fea0003800000 */
.L_x_173:
        /* <DEDUP_REMOVED lines=9> */
.L_x_176:
[----:B------:R-:W-:Y:S05]  /*6400*/  BSYNC B1 ;  /* 0x0000000000017941 */ /* 0x000fea0003800000 */
.L_x_175:
        /* <DEDUP_REMOVED lines=9> */
.L_x_178:
[----:B------:R-:W-:Y:S05]  /*64a0*/  BSYNC B1 ;  /* 0x0000000000017941 */ /* 0x000fea0003800000 */
.L_x_177:
        /* <DEDUP_REMOVED lines=10> */
.L_x_180:
[----:B------:R-:W-:Y:S05]  /*6550*/  BSYNC B1 ;  /* 0x0000000000017941 */ /* 0x000fea0003800000 */
.L_x_179:
        /* <DEDUP_REMOVED lines=10> */
.L_x_182:
[----:B------:R-:W-:Y:S05]  /*6600*/  BSYNC B1 ;  /* 0x0000000000017941 */ /* 0x000fea0003800000 */
.L_x_181:
        /* <DEDUP_REMOVED lines=9> */
.L_x_184:
[----:B------:R-:W-:Y:S05]  /*66a0*/  BSYNC B1 ;  /* 0x0000000000017941 */ /* 0x000fea0003800000 */
.L_x_183:
        /* <DEDUP_REMOVED lines=9> */
.L_x_186:
[----:B------:R-:W-:Y:S05]  /*6740*/  BSYNC B1 ;  /* 0x0000000000017941 */ /* 0x000fea0003800000 */
.L_x_185:
        /* <DEDUP_REMOVED lines=10> */
.L_x_188:
[----:B------:R-:W-:Y:S05]  /*67f0*/  BSYNC B1 ;  /* 0x0000000000017941 */ /* 0x000fea0003800000 */
.L_x_187:
        /* <DEDUP_REMOVED lines=10> */
.L_x_190:
[----:B------:R-:W-:Y:S05]  /*68a0*/  BSYNC B1 ;  /* 0x0000000000017941 */ /* 0x000fea0003800000 */
.L_x_189:
        /* <DEDUP_REMOVED lines=9> */
.L_x_192:
[----:B------:R-:W-:Y:S05]  /*6940*/  BSYNC B1 ;  /* 0x0000000000017941 */ /* 0x000fea0003800000 */
.L_x_191:
        /* <DEDUP_REMOVED lines=9> */
.L_x_194:
[----:B------:R-:W-:Y:S05]  /*69e0*/  BSYNC B1 ;  /* 0x0000000000017941 */ /* 0x000fea0003800000 */
.L_x_193:
        /* <DEDUP_REMOVED lines=10> */
.L_x_196:
[----:B------:R-:W-:Y:S05]  /*6a90*/  BSYNC B1 ;  /* 0x0000000000017941 */ /* 0x000fea0003800000 */
.L_x_195:
        /* <DEDUP_REMOVED lines=10> */
.L_x_198:
[----:B------:R-:W-:Y:S05]  /*6b40*/  BSYNC B1 ;  /* 0x0000000000017941 */ /* 0x000fea0003800000 */
.L_x_197:
        /* <DEDUP_REMOVED lines=9> */
.L_x_200:
[----:B------:R-:W-:Y:S05]  /*6be0*/  BSYNC B1 ;  /* 0x0000000000017941 */ /* 0x000fea0003800000 */
.L_x_199:
        /* <DEDUP_REMOVED lines=9> */
.L_x_202:
[----:B------:R-:W-:Y:S05]  /*6c80*/  BSYNC B1 ;  /* 0x0000000000017941 */ /* 0x000fea0003800000 */
.L_x_201:
        /* <DEDUP_REMOVED lines=10> */
.L_x_204:
[----:B------:R-:W-:Y:S05]  /*6d30*/  BSYNC B1 ;  /* 0x0000000000017941 */ /* 0x000fea0003800000 */
.L_x_203:
        /* <DEDUP_REMOVED lines=10> */
.L_x_206:
[----:B------:R-:W-:Y:S05]  /*6de0*/  BSYNC B1 ;  /* 0x0000000000017941 */ /* 0x000fea0003800000 */
.L_x_205:
        /* <DEDUP_REMOVED lines=9> */
.L_x_208:
[----:B------:R-:W-:Y:S05]  /*6e80*/  BSYNC B1 ;  /* 0x0000000000017941 */ /* 0x000fea0003800000 */
.L_x_207:
[----:B0----5:R-:W-:Y:S01]  /*6e90*/  HADD2.F32 R0, -RZ, R19.H0_H0 ;  /* 0x20000013ff007230 */ /* 0x021fe20000004100 */
[----:B------:R-:W-:Y:S01]  /*6ea0*/  ISETP.GT.AND P0, PT, R3, 0x8, P0 ;  /* 0x000000080300780c */ /* 0x000fe20000704270 */
[----:B-1-34-:R-:W-:Y:S01]  /*6eb0*/  @P1 IMAD.MOV.U32 R6, RZ, RZ, R10 ;  /* 0x000000ffff061224 */ /* 0x01afe200078e000a */
[----:B------:R-:W-:Y:S02]  /*6ec0*/  BSSY B1, `(.L_x_209) ;  /* 0x0000009000017945 */ /* 0x000fe40003800000 */
[----:B------:R-:W-:-:S04]  /*6ed0*/  FMUL R7, R0, R115 ;  /* 0x0000007300077220 */ /* 0x000fc80000400000 */
[----:B------:R-:W-:-:S05]  /*6ee0*/  FFMA R7, R30, R114, R7 ;  /* 0x000000721e077223 */ /* 0x000fca0000000007 */
[----:B------:R-:W-:-:S04]  /*6ef0*/  F2FP.F16.F32.PACK_AB R7, RZ, R7 ;  /* 0x00000007ff07723e */ /* 0x000fc800000000ff */
[----:B------:R-:W-:Y:S01]  /*6f00*/  PRMT R0, R7, 0x7610, R0 ;  /* 0x0000761007007816 */ /* 0x000fe20000000000 */
[----:B------:R-:W-:-:S05]  /*6f10*/  @P1 IMAD.MOV.U32 R7, RZ, RZ, R11 ;  /* 0x000000ffff071224 */ /* 0x000fca00078e000b */
[----:B------:R0:W-:Y:S01]  /*6f20*/  @P1 STG.E.U16 desc[UR36][R6.64+0x150], R0 ;  /* 0x0001500006001986 */ /* 0x0001e2000c101524 */
[----:B------:R-:W-:Y:S05]  /*6f30*/  @!P0 BRA `(.L_x_210) ;  /* 0x0000000000048947 */ /* 0x000fea0003800000 */
[----:B------:R1:W5:Y:S02]  /*6f40*/  LDG.E.LTC128B.U16 R19, desc[UR36][R4.64+0x152] ;  /* 0x0001522404137981 */ /* 0x000364000c1e1520 */
.L_x_210:
[----:B------:R-:W-:Y:S05]  /*6f50*/  BSYNC B1 ;  /* 0x0000000000017941 */ /* 0x000fea0003800000 */
.L_x_209:
[----:B------:R-:W-:Y:S05]  /*6f60*/  @!P0 BRA `(.L_x_211) ;  /* 0x0000001c00c08947 */ /* 0x000fea0003800000 */
[----:B0----5:R-:W-:-:S05]  /*6f70*/  HADD2.F32 R0, -RZ, R19.H0_H0 ;  /* 0x20000013ff007230 */ /* 0x021fca0000004100 */
[----:B------:R-:W-:-:S04]  /*6f80*/  FMUL R0, R0, R115 ;  /* 0x0000007300007220 */ /* 0x000fc80000400000 */
[----:B------:R-:W-:-:S05]  /*6f90*/  FFMA R0, R31, R114, R0 ;  /* 0x000000721f007223 */ /* 0x000fca0000000000 */
[----:B------:R-:W-:-:S05]  /*6fa0*/  F2FP.F16.F32.PACK_AB R0, RZ, R0 ;  /* 0x00000000ff00723e */ /* 0x000fca00000000ff */
[----:B------:R3:W-:Y:S01]  /*6fb0*/  STG.E.U16 desc[UR36][R10.64+0x152], R0 ;  /* 0x000152000a007986 */ /* 0x0007e2000c101524 */
[----:B------:R-:W-:Y:S05]  /*6fc0*/  BRA `(.L_x_211) ;  /* 0x0000001c00a87947 */ /* 0x000fea0003800000 */
.L_x_38:
[----:B------:R-:W-:Y:S01]  /*6fd0*/  ULDC.64 UR4, c[0x0][0x5c0] ;  /* 0x0001700000047ab9 */ /* 0x000fe20000000a00 */
[----:B------:R-:W-:Y:S01]  /*6fe0*/  ISETP.GT.AND P3, PT, R0, 0x1, PT ;  /* 0x000000010000780c */ /* 0x000fe20003f64270 */
[-C--:B------:R-:W-:Y:S01]  /*6ff0*/  FMUL R104, R104, R114.reuse ;  /* 0x0000007268687220 */ /* 0x080fe20000400000 */
[----:B------:R-:W-:Y:S01]  /*7000*/  LEA R8, P0, R6, UR4, 0x1 ;  /* 0x0000000406087c11 */ /* 0x000fe2000f8008ff */
[-C--:B------:R-:W-:Y:S01]  /*7010*/  FMUL R105, R105, R114.reuse ;  /* 0x0000007269697220 */ /* 0x080fe20000400000 */
[----:B------:R-:W-:Y:S01]  /*7020*/  SHF.L.U64.HI R5, R4, 0x4, R5 ;  /* 0x0000000404057819 */ /* 0x000fe20000010205 */
[-C--:B------:R-:W-:Y:S01]  /*7030*/  FMUL R106, R106, R114.reuse ;  /* 0x000000726a6a7220 */ /* 0x080fe20000400000 */
[----:B------:R-:W-:Y:S01]  /*7040*/  LEA.HI.X R9, R6, UR5, R139, 0x1, P0 ;  /* 0x0000000506097c11 */ /* 0x000fe200080f0c8b */
[-C--:B------:R-:W-:Y:S01]  /*7050*/  FMUL R107, R107, R114.reuse ;  /* 0x000000726b6b7220 */ /* 0x080fe20000400000 */
[----:B------:R-:W-:Y:S01]  /*7060*/  ISETP.GT.AND P0, PT, R3, RZ, P3 ;  /* 0x000000ff0300720c */ /* 0x000fe20001f04270 */
[----:B------:R-:W-:Y:S01]  /*7070*/  FMUL R108, R108, R114 ;  /* 0x000000726c6c7220 */ /* 0x000fe20000400000 */
[----:B------:R-:W-:Y:S01]  /*7080*/  F2FP.F16.F32.PACK_AB R104, RZ, R104 ;  /* 0x00000068ff68723e */ /* 0x000fe200000000ff */
[-C--:B------:R-:W-:Y:S01]  /*7090*/  FMUL R109, R109, R114.reuse ;  /* 0x000000726d6d7220 */ /* 0x080fe20000400000 */
[----:B------:R-:W-:Y:S01]  /*70a0*/  F2FP.F16.F32.PACK_AB R105, RZ, R105 ;  /* 0x00000069ff69723e */ /* 0x000fe200000000ff */
[----:B------:R-:W-:Y:S01]  /*70b0*/  FMUL R110, R110, R114 ;  /* 0x000000726e6e7220 */ /* 0x000fe20000400000 */
[----:B------:R-:W-:Y:S01]  /*70c0*/  LEA R4, P4, R4, R8, 0x4 ;  /* 0x0000000804047211 */ /* 0x000fe200078820ff */
[----:B------:R-:W-:Y:S01]  /*70d0*/  @P2 STG.E.U16 desc[UR36][R8.64], R104 ;  /* 0x0000006808002986 */ /* 0x000fe2000c101524 */
[----:B------:R-:W-:Y:S01]  /*70e0*/  ISETP.GT.AND P2, PT, R0, 0x8, PT ;  /* 0x000000080000780c */ /* 0x000fe20003f44270 */
[----:B------:R-:W-:Y:S01]  /*70f0*/  FMUL R111, R111, R114 ;  /* 0x000000726f6f7220 */ /* 0x000fe20000400000 */
[----:B------:R-:W-:Y:S01]  /*7100*/  ISETP.GT.AND P1, PT, R3, 0x8, P1 ;  /* 0x000000080300780c */ /* 0x000fe20000f24270 */
[--C-:B------:R-:W-:Y:S01]  /*7110*/  IMAD.X R5, R5, 0x1, R9.reuse, P4 ;  /* 0x0000000105057824 */ /* 0x100fe200020e0609 */
[C---:B------:R-:W-:Y:S01]  /*7120*/  ISETP.GT.AND P5, PT, R3.reuse, RZ, P2 ;  /* 0x000000ff0300720c */ /* 0x040fe200017a4270 */
[--C-:B------:R-:W-:Y:S01]  /*7130*/  @P0 IMAD.MOV.U32 R6, RZ, RZ, R8.reuse ;  /* 0x000000ffff060224 */ /* 0x100fe200078e0008 */
[----:B------:R-:W-:Y:S01]  /*7140*/  ISETP.GT.AND P3, PT, R3, 0x8, P3 ;  /* 0x000000080300780c */ /* 0x000fe20001f64270 */
[--C-:B------:R-:W-:Y:S01]  /*7150*/  @P0 IMAD.MOV.U32 R7, RZ, RZ, R9.reuse ;  /* 0x000000ffff070224 */ /* 0x100fe200078e0009 */
[----:B------:R-:W-:Y:S01]  /*7160*/  F2FP.F16.F32.PACK_AB R106, RZ, R106 ;  /* 0x0000006aff6a723e */ /* 0x000fe200000000ff */
[-C--:B------:R-:W-:Y:S01]  /*7170*/  FMUL R96, R96, R114.reuse ;  /* 0x0000007260607220 */ /* 0x080fe20000400000 */
[----:B------:R-:W-:Y:S01]  /*7180*/  F2FP.F16.F32.PACK_AB R107, RZ, R107 ;  /* 0x0000006bff6b723e */ /* 0x000fe200000000ff */
[-C--:B------:R-:W-:Y:S01]  /*7190*/  FMUL R97, R97, R114.reuse ;  /* 0x0000007261617220 */ /* 0x080fe20000400000 */
[----:B------:R0:W-:Y:S01]  /*71a0*/  @P0 STG.E.U16 desc[UR36][R6.64+0x2], R105 ;  /* 0x0000026906000986 */ /* 0x0001e2000c101524 */
[----:B------:R-:W-:Y:S01]  /*71b0*/  ISETP.GT.AND P0, PT, R0, 0x9, PT ;  /* 0x000000090000780c */ /* 0x000fe20003f04270 */
[----:B------:R-:W-:Y:S01]  /*71c0*/  FMUL R98, R98, R114 ;  /* 0x0000007262627220 */ /* 0x000fe20000400000 */
[----:B------:R-:W-:Y:S01]  /*71d0*/  F2FP.F16.F32.PACK_AB R108, RZ, R108 ;  /* 0x0000006cff6c723e */ /* 0x000fe200000000ff */
[----:B------:R-:W-:Y:S01]  /*71e0*/  @P1 STG.E.U16 desc[UR36][R4.64], R106 ;  /* 0x0000006a04001986 */ /* 0x000fe2000c101524 */
[----:B------:R-:W-:Y:S01]  /*71f0*/  ISETP.GT.AND P4, PT, R3, RZ, P0 ;  /* 0x000000ff0300720c */ /* 0x000fe20000784270 */
[-C--:B------:R-:W-:Y:S01]  /*7200*/  FMUL R99, R99, R114.reuse ;  /* 0x0000007263637220 */ /* 0x080fe20000400000 */
[----:B------:R-:W-:Y:S01]  /*7210*/  ISETP.GT.AND P1, PT, R0, 0x10, PT ;  /* 0x000000100000780c */ /* 0x000fe20003f24270 */
[----:B------:R-:W-:Y:S01]  /*7220*/  @P3 STG.E.U16 desc[UR36][R4.64+0x2], R107 ;  /* 0x0000026b04003986 */ /* 0x000fe2000c101524 */
[----:B------:R-:W-:Y:S01]  /*7230*/  F2FP.F16.F32.PACK_AB R109, RZ, R109 ;  /* 0x0000006dff6d723e */ /* 0x000fe200000000ff */
[-C--:B------:R-:W-:Y:S01]  /*7240*/  FMUL R100, R100, R114.reuse ;  /* 0x0000007264647220 */ /* 0x080fe20000400000 */
[C---:B------:R-:W-:Y:S01]  /*7250*/  ISETP.GT.AND P2, PT, R3.reuse, 0x8, P2 ;  /* 0x000000080300780c */ /* 0x040fe20001744270 */
[--C-:B0-----:R-:W-:Y:S01]  /*7260*/  @P5 IMAD.MOV.U32 R6, RZ, RZ, R8.reuse ;  /* 0x000000ffff065224 */ /* 0x101fe200078e0008 */
[----:B------:R-:W-:Y:S01]  /*7270*/  ISETP.GT.AND P3, PT, R3, 0x8, P0 ;  /* 0x000000080300780c */ /* 0x000fe20000764270 */
[--C-:B------:R-:W-:Y:S01]  /*7280*/  @P5 IMAD.MOV.U32 R7, RZ, RZ, R9.reuse ;  /* 0x000000ffff075224 */ /* 0x100fe200078e0009 */
[----:B------:R-:W-:Y:S01]  /*7290*/  ISETP.GT.AND P0, PT, R0, 0x11, PT ;  /* 0x000000110000780c */ /* 0x000fe20003f04270 */
[----:B------:R-:W-:Y:S01]  /*72a0*/  FMUL R101, R101, R114 ;  /* 0x0000007265657220 */ /* 0x000fe20000400000 */
[----:B------:R-:W-:Y:S01]  /*72b0*/  F2FP.F16.F32.PACK_AB R110, RZ, R110 ;  /* 0x0000006eff6e723e */ /* 0x000fe200000000ff */
[-C--:B------:R-:W-:Y:S01]  /*72c0*/  FMUL R102, R102, R114.reuse ;  /* 0x0000007266667220 */ /* 0x080fe20000400000 */
[----:B------:R0:W-:Y:S01]  /*72d0*/  @P5 STG.E.U16 desc[UR36][R6.64+0x10], R108 ;  /* 0x0000106c06005986 */ /* 0x0001e2000c101524 */
[----:B------:R-:W-:Y:S01]  /*72e0*/  ISETP.GT.AND P5, PT, R3, RZ, P1 ;  /* 0x000000ff0300720c */ /* 0x000fe20000fa4270 */
[-C--:B------:R-:W-:Y:S01]  /*72f0*/  FMUL R103, R103, R114.reuse ;  /* 0x0000007267677220 */ /* 0x080fe20000400000 */
[----:B------:R-:W-:Y:S01]  /*7300*/  F2FP.F16.F32.PACK_AB R111, RZ, R111 ;  /* 0x0000006fff6f723e */ /* 0x000fe200000000ff */
[----:B------:R-:W-:Y:S01]  /*7310*/  FMUL R88, R88, R114 ;  /* 0x0000007258587220 */ /* 0x000fe20000400000 */
[----:B------:R-:W-:Y:S01]  /*7320*/  F2FP.F16.F32.PACK_AB R96, RZ, R96 ;  /* 0x00000060ff60723e */ /* 0x000fe200000000ff */
[-C--:B------:R-:W-:Y:S01]  /*7330*/  FMUL R89, R89, R114.reuse ;  /* 0x0000007259597220 */ /* 0x080fe20000400000 */
[----:B------:R-:W-:Y:S01]  /*7340*/  F2FP.F16.F32.PACK_AB R97, RZ, R97 ;  /* 0x00000061ff61723e */ /* 0x000fe200000000ff */
[-C--:B------:R-:W-:Y:S01]  /*7350*/  FMUL R90, R90, R114.reuse ;  /* 0x000000725a5a7220 */ /* 0x080fe20000400000 */
[----:B------:R-:W-:Y:S01]  /*7360*/  ISETP.GT.AND P1, PT, R3, 0x8, P1 ;  /* 0x000000080300780c */ /* 0x000fe20000f24270 */
[----:B------:R-:W-:Y:S01]  /*7370*/  FMUL R91, R91, R114 ;  /* 0x000000725b5b7220 */ /* 0x000fe20000400000 */
[----:B------:R-:W-:Y:S01]  /*7380*/  F2FP.F16.F32.PACK_AB R98, RZ, R98 ;  /* 0x00000062ff62723e */ /* 0x000fe200000000ff */
[--C-:B0-----:R-:W-:Y:S01]  /*7390*/  @P4 IMAD.MOV.U32 R6, RZ, RZ, R8.reuse ;  /* 0x000000ffff064224 */ /* 0x101fe200078e0008 */
[----:B------:R-:W-:Y:S01]  /*73a0*/  F2FP.F16.F32.PACK_AB R99, RZ, R99 ;  /* 0x00000063ff63723e */ /* 0x000fe200000000ff */
[--C-:B------:R-:W-:Y:S01]  /*73b0*/  @P4 IMAD.MOV.U32 R7, RZ, RZ, R9.reuse ;  /* 0x000000ffff074224 */ /* 0x100fe200078e0009 */
[----:B------:R-:W-:Y:S01]  /*73c0*/  F2FP.F16.F32.PACK_AB R100, RZ, R100 ;  /* 0x00000064ff64723e */ /* 0x000fe200000000ff */
[-C--:B------:R-:W-:Y:S01]  /*73d0*/  FMUL R92, R92, R114.reuse ;  /* 0x000000725c5c7220 */ /* 0x080fe20000400000 */
[----:B------:R-:W-:Y:S01]  /*73e0*/  F2FP.F16.F32.PACK_AB R101, RZ, R101 ;  /* 0x00000065ff65723e */ /* 0x000fe200000000ff */
[-C--:B------:R-:W-:Y:S01]  /*73f0*/  FMUL R93, R93, R114.reuse ;  /* 0x000000725d5d7220 */ /* 0x080fe20000400000 */
[----:B------:R0:W-:Y:S01]  /*7400*/  @P4 STG.E.U16 desc[UR36][R6.64+0x12], R109 ;  /* 0x0000126d06004986 */ /* 0x0001e2000c101524 */
[----:B------:R-:W-:Y:S01]  /*7410*/  ISETP.GT.AND P4, PT, R3, RZ, P0 ;  /* 0x000000ff0300720c */ /* 0x000fe20000784270 */
[----:B------:R-:W-:Y:S01]  /*7420*/  FMUL R94, R94, R114 ;  /* 0x000000725e5e7220 */ /* 0x000fe20000400000 */
[----:B------:R-:W-:Y:S01]  /*7430*/  F2FP.F16.F32.PACK_AB R102, RZ, R102 ;  /* 0x00000066ff66723e */ /* 0x000fe200000000ff */
[----:B------:R-:W-:Y:S01]  /*7440*/  @P2 STG.E.U16 desc[UR36][R4.64+0x10], R110 ;  /* 0x0000106e04002986 */ /* 0x000fe2000c101524 */
[----:B------:R-:W-:Y:S01]  /*7450*/  ISETP.GT.AND P2, PT, R0, 0x18, PT ;  /* 0x000000180000780c */ /* 0x000fe20003f44270 */
[-C--:B------:R-:W-:Y:S01]  /*7460*/  FMUL R95, R95, R114.reuse ;  /* 0x000000725f5f7220 */ /* 0x080fe20000400000 */
[----:B------:R-:W-:Y:S01]  /*7470*/  F2FP.F16.F32.PACK_AB R103, RZ, R103 ;  /* 0x00000067ff67723e */ /* 0x000fe200000000ff */
[----:B------:R-:W-:Y:S01]  /*7480*/  @P3 STG.E.U16 desc[UR36][R4.64+0x12], R111 ;  /* 0x0000126f04003986 */ /* 0x000fe2000c101524 */
[----:B------:R-:W-:Y:S01]  /*7490*/  ISETP.GT.AND P3, PT, R3, 0x8, P0 ;  /* 0x000000080300780c */ /* 0x000fe20000764270 */
[----:B------:R-:W-:Y:S01]  /*74a0*/  FMUL R80, R80, R114 ;  /* 0x0000007250507220 */ /* 0x000fe20000400000 */
[----:B------:R-:W-:Y:S01]  /*74b0*/  ISETP.GT.AND P0, PT, R0, 0x19, PT ;  /* 0x000000190000780c */ /* 0x000fe20003f04270 */
[--C-:B0-----:R-:W-:Y:S01]  /*74c0*/  @P5 IMAD.MOV.U32 R6, RZ, RZ, R8.reuse ;  /* 0x000000ffff065224 */ /* 0x101fe200078e0008 */
[----:B------:R-:W-:Y:S01]  /*74d0*/  F2FP.F16.F32.PACK_AB R88, RZ, R88 ;  /* 0x00000058ff58723e */ /* 0x000fe200000000ff */
[--C-:B------:R-:W-:Y:S01]  /*74e0*/  @P5 IMAD.MOV.U32 R7, RZ, RZ, R9.reuse ;  /* 0x000000ffff075224 */ /* 0x100fe200078e0009 */
[----:B------:R-:W-:Y:S01]  /*74f0*/  F2FP.F16.F32.PACK_AB R89, RZ, R89 ;  /* 0x00000059ff59723e */ /* 0x000fe200000000ff */
        /* <DEDUP_REMOVED lines=11> */
[----:B------:R-:W-:Y:S01]  /*75b0*/  FMUL R86, R86, R114 ;  /* 0x0000007256567220 */ /* 0x000fe20000400000 */
[----:B------:R-:W-:Y:S01]  /*75c0*/  F2FP.F16.F32.PACK_AB R94, RZ, R94 ;  /* 0x0000005eff5e723e */ /* 0x000fe200000000ff */
[----:B------:R-:W-:Y:S01]  /*75d0*/  FMUL R87, R87, R114 ;  /* 0x0000007257577220 */ /* 0x000fe20000400000 */
[----:B------:R-:W-:Y:S01]  /*75e0*/  F2FP.F16.F32.PACK_AB R95, RZ, R95 ;  /* 0x0000005fff5f723e */ /* 0x000fe200000000ff */
        /* <DEDUP_REMOVED lines=8> */
[C---:B------:R-:W-:Y:S01]  /*7670*/  ISETP.GT.AND P4, PT, R3.reuse, RZ, P0 ;  /* 0x000000ff0300720c */ /* 0x040fe20000784270 */
[-C--:B------:R-:W-:Y:S01]  /*7680*/  FMUL R74, R74, R114.reuse ;  /* 0x000000724a4a7220 */ /* 0x080fe20000400000 */
[----:B------:R-:W-:Y:S01]  /*7690*/  F2FP.F16.F32.PACK_AB R83, RZ, R83 ;  /* 0x00000053ff53723e */ /* 0x000fe200000000ff */
[----:B------:R-:W-:Y:S01]  /*76a0*/  @P1 STG.E.U16 desc[UR36][R4.64+0x20], R98 ;  /* 0x0000206204001986 */ /* 0x000fe2000c101524 */
[----:B------:R-:W-:Y:S01]  /*76b0*/  ISETP.GT.AND P1, PT, R3, 0x8, P2 ;  /* 0x000000080300780c */ /* 0x000fe20001724270 */
[-C--:B------:R-:W-:Y:S01]  /*76c0*/  FMUL R75, R75, R114.reuse ;  /* 0x000000724b4b7220 */ /* 0x080fe20000400000 */
[----:B------:R-:W-:Y:S01]  /*76d0*/  ISETP.GT.AND P2, PT, R0, 0x20, PT ;  /* 0x000000200000780c */ /* 0x000fe20003f44270 */
        /* <DEDUP_REMOVED lines=156> */
[----:B0-----:R-:W-:Y:S01]  /*80a0*/  @P5 IMAD.MOV.U32 R6, RZ, RZ, R8 ;  /* 0x000000ffff065224 */ /* 0x001fe200078e0008 */
[----:B------:R-:W-:Y:S01]  /*80b0*/  F2FP.F16.F32.PACK_AB R36, RZ, R36 ;  /* 0x00000024ff24723e */ /* 0x000fe200000000ff */
[----:B------:R-:W-:Y:S01]  /*80c0*/  @P5 IMAD.MOV.U32 R7, RZ, RZ, R9 ;  /* 0x000000ffff075224 */ /* 0x000fe200078e0009 */
[----:B------:R-:W-:Y:S01]  /*80d0*/  F2FP.F16.F32.PACK_AB R37, RZ, R37 ;  /* 0x00000025ff25723e */ /* 0x000fe200000000ff */
[----:B------:R-:W-:Y:S01]  /*80e0*/  FMUL R29, R29, R114 ;  /* 0x000000721d1d7220 */ /* 0x000fe20000400000 */
[----:B------:R-:W-:Y:S01]  /*80f0*/  F2FP.F16.F32.PACK_AB R38, RZ, R38 ;  /* 0x00000026ff26723e */ /* 0x000fe200000000ff */
[-C--:B------:R-:W-:Y:S01]  /*8100*/  FMUL R30, R30, R114.reuse ;  /* 0x000000721e1e7220 */ /* 0x080fe20000400000 */
[----:B------:R0:W-:Y:S01]  /*8110*/  @P5 STG.E.U16 desc[UR36][R6.64+0x70], R84 ;  /* 0x0000705406005986 */ /* 0x0001e2000c101524 */
[----:B------:R-:W-:Y:S01]  /*8120*/  ISETP.GT.AND P5, PT, R3, RZ, P2 ;  /* 0x000000ff0300720c */ /* 0x000fe200017a4270 */
[----:B------:R-:W-:Y:S01]  /*8130*/  FMUL R31, R31, R114 ;  /* 0x000000721f1f7220 */ /* 0x000fe20000400000 */
[----:B------:R-:W-:-:S02]  /*8140*/  F2FP.F16.F32.PACK_AB R39, RZ, R39 ;  /* 0x00000027ff27723e */ /* 0x000fc400000000ff */
[----:B------:R-:W-:Y:S02]  /*8150*/  F2FP.F16.F32.PACK_AB R24, RZ, R24 ;  /* 0x00000018ff18723e */ /* 0x000fe400000000ff */
[----:B------:R-:W-:Y:S02]  /*8160*/  F2FP.F16.F32.PACK_AB R25, RZ, R25 ;  /* 0x00000019ff19723e */ /* 0x000fe400000000ff */
[----:B------:R-:W-:Y:S02]  /*8170*/  F2FP.F16.F32.PACK_AB R26, RZ, R26 ;  /* 0x0000001aff1a723e */ /* 0x000fe400000000ff */
[----:B------:R-:W-:Y:S01]  /*8180*/  F2FP.F16.F32.PACK_AB R27, RZ, R27 ;  /* 0x0000001bff1b723e */ /* 0x000fe200000000ff */
[----:B0-----:R-:W-:Y:S01]  /*8190*/  @P4 IMAD.MOV.U32 R6, RZ, RZ, R8 ;  /* 0x000000ffff064224 */ /* 0x001fe200078e0008 */
[----:B------:R-:W-:Y:S01]  /*81a0*/  F2FP.F16.F32.PACK_AB R28, RZ, R28 ;  /* 0x0000001cff1c723e */ /* 0x000fe200000000ff */
[----:B------:R-:W-:Y:S01]  /*81b0*/  @P4 IMAD.MOV.U32 R7, RZ, RZ, R9 ;  /* 0x000000ffff074224 */ /* 0x000fe200078e0009 */
[----:B------:R-:W-:-:S02]  /*81c0*/  F2FP.F16.F32.PACK_AB R29, RZ, R29 ;  /* 0x0000001dff1d723e */ /* 0x000fc400000000ff */
[----:B------:R-:W-:Y:S02]  /*81d0*/  F2FP.F16.F32.PACK_AB R30, RZ, R30 ;  /* 0x0000001eff1e723e */ /* 0x000fe400000000ff */
[----:B------:R0:W-:Y:S01]  /*81e0*/  @P4 STG.E.U16 desc[UR36][R6.64+0x72], R85 ;  /* 0x0000725506004986 */ /* 0x0001e2000c101524 */
[C---:B------:R-:W-:Y:S02]  /*81f0*/  ISETP.GT.AND P4, PT, R3.reuse, RZ, P0 ;  /* 0x000000ff0300720c */ /* 0x040fe40000784270 */
[----:B------:R-:W-:Y:S01]  /*8200*/  F2FP.F16.F32.PACK_AB R31, RZ, R31 ;  /* 0x0000001fff1f723e */ /* 0x000fe200000000ff */
[----:B------:R-:W-:Y:S01]  /*8210*/  @P1 STG.E.U16 desc[UR36][R4.64+0x70], R86 ;  /* 0x0000705604001986 */ /* 0x000fe2000c101524 */
[C---:B------:R-:W-:Y:S02]  /*8220*/  ISETP.GT.AND P1, PT, R3.reuse, 0x8, P2 ;  /* 0x000000080300780c */ /* 0x040fe40001724270 */
[----:B------:R-:W-:Y:S01]  /*8230*/  ISETP.GT.AND P2, PT, R0, 0x48, PT ;  /* 0x000000480000780c */ /* 0x000fe20003f44270 */
[----:B------:R-:W-:Y:S01]  /*8240*/  @P3 STG.E.U16 desc[UR36][R4.64+0x72], R87 ;  /* 0x0000725704003986 */ /* 0x000fe2000c101524 */
[----:B------:R-:W-:-:S02]  /*8250*/  ISETP.GT.AND P3, PT, R3, 0x8, P0 ;  /* 0x000000080300780c */ /* 0x000fc40000764270 */
[----:B------:R-:W-:Y:S01]  /*8260*/  ISETP.GT.AND P0, PT, R0, 0x49, PT ;  /* 0x000000490000780c */ /* 0x000fe20003f04270 */
[----:B0-----:R-:W-:Y:S02]  /*8270*/  @P5 IMAD.MOV.U32 R6, RZ, RZ, R8 ;  /* 0x000000ffff065224 */ /* 0x001fe400078e0008 */
[----:B------:R-:W-:-:S05]  /*8280*/  @P5 IMAD.MOV.U32 R7, RZ, RZ, R9 ;  /* 0x000000ffff075224 */ /* 0x000fca00078e0009 */
[----:B------:R0:W-:Y:S01]  /*8290*/  @P5 STG.E.U16 desc[UR36][R6.64+0x80], R72 ;  /* 0x0000804806005986 */ /* 0x0001e2000c101524 */
[----:B------:R-:W-:Y:S01]  /*82a0*/  ISETP.GT.AND P5, PT, R3, RZ, P2 ;  /* 0x000000ff0300720c */ /* 0x000fe200017a4270 */
[----:B0-----:R-:W-:Y:S02]  /*82b0*/  @P4 IMAD.MOV.U32 R6, RZ, RZ, R8 ;  /* 0x000000ffff064224 */ /* 0x001fe400078e0008 */
[----:B------:R-:W-:-:S05]  /*82c0*/  @P4 IMAD.MOV.U32 R7, RZ, RZ, R9 ;  /* 0x000000ffff074224 */ /* 0x000fca00078e0009 */
[----:B------:R0:W-:Y:S01]  /*82d0*/  @P4 STG.E.U16 desc[UR36][R6.64+0x82], R73 ;  /* 0x0000824906004986 */ /* 0x0001e2000c101524 */
[----:B------:R-:W-:-:S03]  /*82e0*/  ISETP.GT.AND P4, PT, R3, RZ, P0 ;  /* 0x000000ff0300720c */ /* 0x000fc60000784270 */
[----:B------:R-:W-:Y:S01]  /*82f0*/  @P1 STG.E.U16 desc[UR36][R4.64+0x80], R74 ;  /* 0x0000804a04001986 */ /* 0x000fe2000c101524 */
[C---:B------:R-:W-:Y:S02]  /*8300*/  ISETP.GT.AND P1, PT, R3.reuse, 0x8, P2 ;  /* 0x000000080300780c */ /* 0x040fe40001724270 */
[C---:B------:R-:W-:Y:S01]  /*8310*/  ISETP.GT.AND P2, PT, R0.reuse, 0x50, PT ;  /* 0x000000500000780c */ /* 0x040fe20003f44270 */
[----:B------:R-:W-:Y:S01]  /*8320*/  @P3 STG.E.U16 desc[UR36][R4.64+0x82], R75 ;  /* 0x0000824b04003986 */ /* 0x000fe2000c101524 */
[----:B------:R-:W-:Y:S02]  /*8330*/  ISETP.GT.AND P3, PT, R3, 0x8, P0 ;  /* 0x000000080300780c */ /* 0x000fe40000764270 */
        /* <DEDUP_REMOVED lines=102> */
[C---:B------:R-:W-:Y:S02]  /*89a0*/  ISETP.GT.AND P5, PT, R3.reuse, RZ, P2 ;  /* 0x000000ff0300720c */ /* 0x040fe400017a4270 */
[----:B------:R-:W-:Y:S01]  /*89b0*/  ISETP.GT.AND P2, PT, R3, 0x8, P2 ;  /* 0x000000080300780c */ /* 0x000fe20001744270 */
[----:B0-----:R-:W-:Y:S02]  /*89c0*/  @P4 IMAD.MOV.U32 R6, RZ, RZ, R8 ;  /* 0x000000ffff064224 */ /* 0x001fe400078e0008 */
[----:B------:R-:W-:-:S05]  /*89d0*/  @P4 IMAD.MOV.U32 R7, RZ, RZ, R9 ;  /* 0x000000ffff074224 */ /* 0x000fca00078e0009 */
[----:B------:R0:W-:Y:S01]  /*89e0*/  @P4 STG.E.U16 desc[UR36][R6.64+0x102], R41 ;  /* 0x0001022906004986 */ /* 0x0001e2000c101524 */
[C---:B------:R-:W-:Y:S02]  /*89f0*/  ISETP.GT.AND P4, PT, R3.reuse, RZ, P0 ;  /* 0x000000ff0300720c */ /* 0x040fe40000784270 */
[----:B------:R-:W-:Y:S01]  /*8a00*/  ISETP.GT.AND P0, PT, R3, 0x8, P0 ;  /* 0x000000080300780c */ /* 0x000fe20000704270 */
[----:B------:R-:W-:Y:S01]  /*8a10*/  @P1 STG.E.U16 desc[UR36][R4.64+0x100], R42 ;  /* 0x0001002a04001986 */ /* 0x000fe2000c101524 */
[----:B------:R-:W-:-:S03]  /*8a20*/  ISETP.GT.AND P1, PT, R0, 0x91, PT ;  /* 0x000000910000780c */ /* 0x000fc60003f24270 */
[----:B------:R-:W-:Y:S01]  /*8a30*/  @P3 STG.E.U16 desc[UR36][R4.64+0x102], R43 ;  /* 0x0001022b04003986 */ /* 0x000fe2000c101524 */
        /* <DEDUP_REMOVED lines=9> */
[----:B------:R-:W-:Y:S04]  /*8ad0*/  @P2 STG.E.U16 desc[UR36][R4.64+0x110], R46 ;  /* 0x0001102e04002986 */ /* 0x000fe8000c101524 */
[----:B------:R-:W-:Y:S01]  /*8ae0*/  @P0 STG.E.U16 desc[UR36][R4.64+0x112], R47 ;  /* 0x0001122f04000986 */ /* 0x000fe2000c101524 */
[----:B------:R-:W-:Y:S01]  /*8af0*/  ISETP.GT.AND P0, PT, R3, 0x8, P3 ;  /* 0x000000080300780c */ /* 0x000fe20001f04270 */
[----:B0-----:R-:W-:Y:S02]  /*8b00*/  @P5 IMAD.MOV.U32 R6, RZ, RZ, R8 ;  /* 0x000000ffff065224 */ /* 0x001fe400078e0008 */
[----:B------:R-:W-:-:S05]  /*8b10*/  @P5 IMAD.MOV.U32 R7, RZ, RZ, R9 ;  /* 0x000000ffff075224 */ /* 0x000fca00078e0009 */
[----:B------:R0:W-:Y:S01]  /*8b20*/  @P5 STG.E.U16 desc[UR36][R6.64+0x120], R32 ;  /* 0x0001202006005986 */ /* 0x0001e2000c101524 */
[----:B------:R-:W-:Y:S02]  /*8b30*/  ISETP.GT.AND P5, PT, R3, 0x8, P1 ;  /* 0x000000080300780c */ /* 0x000fe40000fa4270 */
[----:B------:R-:W-:-:S04]  /*8b40*/  ISETP.GT.AND P1, PT, R0, 0x99, PT ;  /* 0x000000990000780c */ /* 0x000fc80003f24270 */
[----:B------:R-:W-:Y:S01]  /*8b50*/  ISETP.GT.AND P3, PT, R3, RZ, P1 ;  /* 0x000000ff0300720c */ /* 0x000fe20000f64270 */
[----:B0-----:R-:W-:Y:S02]  /*8b60*/  @P4 IMAD.MOV.U32 R6, RZ, RZ, R8 ;  /* 0x000000ffff064224 */ /* 0x001fe400078e0008 */
[----:B------:R-:W-:-:S05]  /*8b70*/  @P4 IMAD.MOV.U32 R7, RZ, RZ, R9 ;  /* 0x000000ffff074224 */ /* 0x000fca00078e0009 */
[----:B------:R0:W-:Y:S01]  /*8b80*/  @P4 STG.E.U16 desc[UR36][R6.64+0x122], R33 ;  /* 0x0001222106004986 */ /* 0x0001e2000c101524 */
[----:B------:R-:W-:-:S03]  /*8b90*/  ISETP.GT.AND P4, PT, R0, 0x98, PT ;  /* 0x000000980000780c */ /* 0x000fc60003f84270 */
[----:B------:R-:W-:Y:S01]  /*8ba0*/  @P0 STG.E.U16 desc[UR36][R4.64+0x120], R34 ;  /* 0x0001202204000986 */ /* 0x000fe2000c101524 */
[C---:B------:R-:W-:Y:S02]  /*8bb0*/  ISETP.GT.AND P2, PT, R3.reuse, RZ, P4 ;  /* 0x000000ff0300720c */ /* 0x040fe40002744270 */
[C---:B------:R-:W-:Y:S01]  /*8bc0*/  ISETP.GT.AND P4, PT, R3.reuse, 0x8, P4 ;  /* 0x000000080300780c */ /* 0x040fe20002784270 */
[----:B------:R-:W-:Y:S01]  /*8bd0*/  @P5 STG.E.U16 desc[UR36][R4.64+0x122], R35 ;  /* 0x0001222304005986 */ /* 0x000fe2000c101524 */
[----:B------:R-:W-:Y:S02]  /*8be0*/  ISETP.GT.AND P5, PT, R3, 0x8, P1 ;  /* 0x000000080300780c */ /* 0x000fe40000fa4270 */
[C---:B------:R-:W-:Y:S02]  /*8bf0*/  ISETP.GT.AND P0, PT, R0.reuse, 0xa1, PT ;  /* 0x000000a10000780c */ /* 0x040fe40003f04270 */
[----:B------:R-:W-:-:S05]  /*8c00*/  ISETP.GT.AND P1, PT, R0, 0xa9, PT ;  /* 0x000000a90000780c */ /* 0x000fca0003f24270 */
[----:B0-----:R-:W-:Y:S02]  /*8c10*/  @P2 IMAD.MOV.U32 R6, RZ, RZ, R8 ;  /* 0x000000ffff062224 */ /* 0x001fe400078e0008 */
[----:B------:R-:W-:-:S05]  /*8c20*/  @P2 IMAD.MOV.U32 R7, RZ, RZ, R9 ;  /* 0x000000ffff072224 */ /* 0x000fca00078e0009 */
[----:B------:R0:W-:Y:S01]  /*8c30*/  @P2 STG.E.U16 desc[UR36][R6.64+0x130], R36 ;  /* 0x0001302406002986 */ /* 0x0001e2000c101524 */
[----:B------:R-:W-:Y:S01]  /*8c40*/  ISETP.GT.AND P2, PT, R0, 0xa8, PT ;  /* 0x000000a80000780c */ /* 0x000fe20003f44270 */
        /* <DEDUP_REMOVED lines=8> */
[C---:B------:R-:W-:Y:S02]  /*8cd0*/  ISETP.GT.AND P5, PT, R3.reuse, RZ, P0 ;  /* 0x000000ff0300720c */ /* 0x040fe400007a4270 */
[----:B------:R-:W-:-:S07]  /*8ce0*/  ISETP.GT.AND P0, PT, R3, 0x8, P0 ;  /* 0x000000080300780c */ /* 0x000fce0000704270 */
[----:B0-----:R-:W-:Y:S02]  /*8cf0*/  @P4 IMAD.MOV.U32 R6, RZ, RZ, R8 ;  /* 0x000000ffff064224 */ /* 0x001fe400078e0008 */
[----:B------:R-:W-:Y:S02]  /*8d00*/  @P4 IMAD.MOV.U32 R7, RZ, RZ, R9 ;  /* 0x000000ffff074224 */ /* 0x000fe400078e0009 */
[----:B------:R-:W-:-:S03]  /*8d10*/  @P3 IMAD.MOV.U32 R2, RZ, RZ, R4 ;  /* 0x000000ffff023224 */ /* 0x000fc600078e0004 */
[----:B------:R0:W-:Y:S01]  /*8d20*/  @P4 STG.E.U16 desc[UR36][R6.64+0x140], R24 ;  /* 0x0001401806004986 */ /* 0x0001e2000c101524 */
[C---:B------:R-:W-:Y:S02]  /*8d30*/  ISETP.GT.AND P4, PT, R3.reuse, RZ, P1 ;  /* 0x000000ff0300720c */ /* 0x040fe40000f84270 */
[----:B------:R-:W-:Y:S01]  /*8d40*/  ISETP.GT.AND P1, PT, R3, 0x8, P1 ;  /* 0x000000080300780c */ /* 0x000fe20000f24270 */
[----:B0-----:R-:W-:Y:S02]  /*8d50*/  @P5 IMAD.MOV.U32 R6, RZ, RZ, R8 ;  /* 0x000000ffff065224 */ /* 0x001fe400078e0008 */
[----:B------:R-:W-:-:S05]  /*8d60*/  @P5 IMAD.MOV.U32 R7, RZ, RZ, R9 ;  /* 0x000000ffff075224 */ /* 0x000fca00078e0009 */
[----:B------:R-:W-:Y:S01]  /*8d70*/  @P5 STG.E.U16 desc[UR36][R6.64+0x142], R25 ;  /* 0x0001421906005986 */ /* 0x000fe2000c101524 */
[C---:B------:R-:W-:Y:S02]  /*8d80*/  ISETP.GT.AND P5, PT, R3.reuse, RZ, P2 ;  /* 0x000000ff0300720c */ /* 0x040fe400017a4270 */
[----:B------:R-:W-:Y:S01]  /*8d90*/  ISETP.GT.AND P2, PT, R3, 0x8, P2 ;  /* 0x000000080300780c */ /* 0x000fe20001744270 */
[----:B------:R-:W-:-:S05]  /*8da0*/  @P3 IMAD.MOV.U32 R3, RZ, RZ, R5 ;  /* 0x000000ffff033224 */ /* 0x000fca00078e0005 */
[----:B------:R0:W-:Y:S02]  /*8db0*/  @P3 STG.E.U16 desc[UR36][R2.64+0x140], R26 ;  /* 0x0001401a02003986 */ /* 0x0001e4000c101524 */
[----:B0-----:R-:W-:Y:S02]  /*8dc0*/  @P0 IMAD.MOV.U32 R2, RZ, RZ, R4 ;  /* 0x000000ffff020224 */ /* 0x001fe400078e0004 */
[----:B------:R-:W-:-:S05]  /*8dd0*/  @P0 IMAD.MOV.U32 R3, RZ, RZ, R5 ;  /* 0x000000ffff030224 */ /* 0x000fca00078e0005 */
[----:B------:R0:W-:Y:S02]  /*8de0*/  @P0 STG.E.U16 desc[UR36][R2.64+0x142], R27 ;  /* 0x0001421b02000986 */ /* 0x0001e4000c101524 */
[----:B0-----:R-:W-:Y:S02]  /*8df0*/  @P5 IMAD.MOV.U32 R2, RZ, RZ, R8 ;  /* 0x000000ffff025224 */ /* 0x001fe400078e0008 */
[----:B------:R-:W-:-:S05]  /*8e00*/  @P5 IMAD.MOV.U32 R3, RZ, RZ, R9 ;  /* 0x000000ffff035224 */ /* 0x000fca00078e0009 */
[----:B------:R0:W-:Y:S04]  /*8e10*/  @P5 STG.E.U16 desc[UR36][R2.64+0x150], R28 ;  /* 0x0001501c02005986 */ /* 0x0001e8000c101524 */
[----:B------:R1:W-:Y:S01]  /*8e20*/  @P4 STG.E.U16 desc[UR36][R8.64+0x152], R29 ;  /* 0x0001521d08004986 */ /* 0x0003e2000c101524 */
[----:B0-----:R-:W-:Y:S02]  /*8e30*/  @P2 IMAD.MOV.U32 R2, RZ, RZ, R4 ;  /* 0x000000ffff022224 */ /* 0x001fe400078e0004 */
[----:B------:R-:W-:-:S05]  /*8e40*/  @P2 IMAD.MOV.U32 R3, RZ, RZ, R5 ;  /* 0x000000ffff032224 */ /* 0x000fca00078e0005 */
[----:B------:R1:W-:Y:S04]  /*8e50*/  @P2 STG.E.U16 desc[UR36][R2.64+0x150], R30 ;  /* 0x0001501e02002986 */ /* 0x0003e8000c101524 */
[----:B------:R1:W-:Y:S02]  /*8e60*/  @P1 STG.E.U16 desc[UR36][R4.64+0x152], R31 ;  /* 0x0001521f04001986 */ /* 0x0003e4000c101524 */
.L_x_211:
[----:B------:R-:W-:Y:S05]  /*8e70*/  BSYNC B0 ;  /* 0x0000000000007941 */ /* 0x000fea0003800000 */
.L_x_37:
[----:B-1----:R-:W4:Y:S01]  /*8e80*/  LDL.64 R2, [R1] ;  /* 0x0000000001027983 */ /* 0x002f220000100a00 */
[----:B------:R-:W-:Y:S01]  /*8e90*/  ULDC.64 UR4, c[0x0][0x650] ;  /* 0x0001940000047ab9 */ /* 0x000fe20000000a00 */
[----:B------:R1:W-:Y:S01]  /*8ea0*/  SYNCS.ARRIVE.TRANS64.A1T0 RZ, [R120+UR44], RZ ;  /* 0x000000ff78ff79a7 */ /* 0x0003e2000810002c */
[----:B0--3--:R-:W-:Y:S01]  /*8eb0*/  PRMT R0, RZ, 0x7610, R0 ;  /* 0x00007610ff007816 */ /* 0x009fe20000000000 */
[----:B-----5:R-:W-:Y:S02]  /*8ec0*/  IMAD.MOV.U32 R19, RZ, RZ, -0x1 ;  /* 0xffffffffff137424 */ /* 0x020fe400078e00ff */
[----:B------:R-:W-:Y:S01]  /*8ed0*/  IMAD.MOV.U32 R22, RZ, RZ, -0x1 ;  /* 0xffffffffff167424 */ /* 0x000fe200078e00ff */
[----:B----4-:R-:W-:-:S04]  /*8ee0*/  LEA R18, P0, R2, R18, 0x1 ;  /* 0x0000001202127211 */ /* 0x010fc800078008ff */
[----:B------:R-:W-:Y:S01]  /*8ef0*/  LEA.HI.X R17, R2, R17, R23, 0x1, P0 ;  /* 0x0000001102117211 */ /* 0x000fe200000f0c17 */
[----:B------:R-:W-:Y:S01]  /*8f00*/  IMAD.MOV.U32 R2, RZ, RZ, -0x1 ;  /* 0xffffffffff027424 */ /* 0x000fe200078e00ff */
[----:B------:R-:W-:-:S04]  /*8f10*/  ISETP.GE.U32.AND P0, PT, R18, UR4, PT ;  /* 0x0000000412007c0c */ /* 0x000fc8000bf06070 */
[----:B------:R-:W-:-:S13]  /*8f20*/  ISETP.GE.U32.AND.EX P0, PT, R17, UR5, PT, P0 ;  /* 0x0000000511007c0c */ /* 0x000fda000bf06100 */
[----:B-1----:R-:W-:Y:S05]  /*8f30*/  @P0 BRA `(.L_x_212) ;  /* 0x0000000400700947 */ /* 0x002fea0003800000 */
[----:B------:R-:W0:Y:S01]  /*8f40*/  S2R R10, SR_CTAID.X ;  /* 0x00000000000a7919 */ /* 0x000e220000002500 */
[----:B------:R-:W1:Y:S01]  /*8f50*/  LDC.64 R8, c[0x0][0x628] ;  /* 0x00018a00ff087b82 */ /* 0x000e620000000a00 */
[----:B------:R-:W-:Y:S01]  /*8f60*/  ULDC UR4, c[0x0][0x150] ;  /* 0x0000540000047ab9 */ /* 0x000fe20000000800 */
[----:B------:R-:W-:Y:S01]  /*8f70*/  IMAD.MOV.U32 R6, RZ, RZ, R18 ;  /* 0x000000ffff067224 */ /* 0x000fe200078e0012 */
[----:B------:R-:W3:Y:S01]  /*8f80*/  S2R R20, SR_CTAID.Y ;  /* 0x0000000000147919 */ /* 0x000ee20000002600 */
[----:B------:R-:W-:-:S04]  /*8f90*/  IMAD.MOV.U32 R7, RZ, RZ, R17 ;  /* 0x000000ffff077224 */ /* 0x000fc800078e0011 */
[----:B------:R-:W4:Y:S08]  /*8fa0*/  LDC R15, c[0x0][0x144] ;  /* 0x00005100ff0f7b82 */ /* 0x000f300000000800 */
[----:B------:R-:W2:Y:S08]  /*8fb0*/  LDC R0, c[0x0][0x630] ;  /* 0x00018c00ff007b82 */ /* 0x000eb00000000800 */
[----:B------:R-:W2:Y:S01]  /*8fc0*/  LDC.64 R12, c[0x0][0x620] ;  /* 0x00018800ff0c7b82 */ /* 0x000ea20000000a00 */
[----:B-1----:R-:W-:-:S04]  /*8fd0*/  ISETP.NE.U32.AND P0, PT, R8, RZ, PT ;  /* 0x000000ff0800720c */ /* 0x002fc80003f05070 */
[----:B------:R-:W-:Y:S02]  /*8fe0*/  ISETP.NE.AND.EX P0, PT, R9, RZ, PT, P0 ;  /* 0x000000ff0900720c */ /* 0x000fe40003f05300 */
[----:B0-----:R-:W-:-:S05]  /*8ff0*/  I2FP.F32.U32 R2, R10 ;  /* 0x0000000a00027245 */ /* 0x001fca0000201000 */
[----:B------:R-:W-:-:S04]  /*9000*/  FMUL R2, R2, UR4 ;  /* 0x0000000402027c20 */ /* 0x000fc80008400000 */
[----:B------:R0:W1:Y:S02]  /*9010*/  F2I.U32.TRUNC.NTZ R14, R2 ;  /* 0x00000002000e7305 */ /* 0x000064000020f000 */
[----:B---34-:R-:W-:Y:S05]  /*9020*/  @!P0 BRA `(.L_x_213) ;  /* 0x0000000000288947 */ /* 0x018fea0003800000 */
[----:B------:R-:W3:Y:S02]  /*9030*/  LDC R3, c[0x0][0x634] ;  /* 0x00018d00ff037b82 */ /* 0x000ee40000000800 */
[----:B---3--:R-:W-:-:S05]  /*9040*/  IADD3 R7, P0, R18, R3, RZ ;  /* 0x0000000312077210 */ /* 0x008fca0007f1e0ff */
[----:B------:R-:W-:-:S04]  /*9050*/  IMAD.X R11, RZ, RZ, R17, P0 ;  /* 0x000000ffff0b7224 */ /* 0x000fc800000e0611 */
[----:B0-----:R-:W-:-:S04]  /*9060*/  IMAD.WIDE.U32 R2, R11, R8, RZ ;  /* 0x000000080b027225 */ /* 0x001fc800078e00ff */
[----:B--2---:R-:W-:-:S04]  /*9070*/  IMAD.WIDE.U32 R4, P0, R7, R9, R2 ;  /* 0x0000000907047225 */ /* 0x004fc80007800002 */
[----:B------:R-:W-:-:S04]  /*9080*/  IMAD.WIDE.U32 R2, R7, R8, RZ ;  /* 0x0000000807027225 */ /* 0x000fc800078e00ff */
[----:B------:R-:W-:Y:S01]  /*9090*/  IMAD.X R7, RZ, RZ, RZ, P0 ;  /* 0x000000ffff077224 */ /* 0x000fe200000e06ff */
[----:B------:R-:W-:Y:S01]  /*90a0*/  IADD3 RZ, P0, R3, R4, RZ ;  /* 0x0000000403ff7210 */ /* 0x000fe20007f1e0ff */
[----:B------:R-:W-:-:S04]  /*90b0*/  IMAD.MOV.U32 R6, RZ, RZ, R5 ;  /* 0x000000ffff067224 */ /* 0x000fc800078e0005 */
[----:B------:R-:W-:-:S08]  /*90c0*/  IMAD.WIDE.U32.X R6, R11, R9, R6, P0 ;  /* 0x000000090b067225 */ /* 0x000fd000000e0406 */
.L_x_213:
[----:B------:R-:W3:Y:S01]  /*90d0*/  LDC.64 R26, c[0x0][0x640] ;  /* 0x00019000ff1a7b82 */ /* 0x000ee20000000a00 */
[-C--:B--2---:R-:W-:Y:S01]  /*90e0*/  SHF.R.U64 R11, R6, R0.reuse, R7 ;  /* 0x00000000060b7219 */ /* 0x084fe20000001207 */
[----:B------:R-:W-:Y:S01]  /*90f0*/  IMAD.MOV.U32 R19, RZ, RZ, R17 ;  /* 0x000000ffff137224 */ /* 0x000fe200078e0011 */
[----:B------:R-:W-:Y:S01]  /*9100*/  SHF.R.U32.HI R0, RZ, R0, R7 ;  /* 0x00000000ff007219 */ /* 0x000fe20000011607 */
[----:B-1----:R-:W-:Y:S01]  /*9110*/  IMAD.MOV R14, RZ, RZ, -R14 ;  /* 0x000000ffff0e7224 */ /* 0x002fe200078e0a0e */
[----:B------:R-:W-:Y:S01]  /*9120*/  IADD3 R5, P0, RZ, -R11, RZ ;  /* 0x8000000bff057210 */ /* 0x000fe20007f1e0ff */
[----:B------:R-:W-:Y:S01]  /*9130*/  ULDC UR4, c[0x0][0x154] ;  /* 0x0000550000047ab9 */ /* 0x000fe20000000800 */
[----:B------:R-:W-:Y:S01]  /*9140*/  IMAD.MOV.U32 R7, RZ, RZ, 0x1 ;  /* 0x00000001ff077424 */ /* 0x000fe200078e00ff */
[----:B------:R-:W1:Y:S01]  /*9150*/  LDC R4, c[0x0][0x618] ;  /* 0x00018600ff047b82 */ /* 0x000e620000000800 */
[----:B------:R-:W-:Y:S02]  /*9160*/  IMAD R22, R15, R14, R10 ;  /* 0x0000000e0f167224 */ /* 0x000fe400078e020a */
[----:B------:R-:W-:-:S04]  /*9170*/  IMAD.X R3, RZ, RZ, ~R0, P0 ;  /* 0x000000ffff037224 */ /* 0x000fc800000e0e00 */
[-C--:B------:R-:W-:Y:S01]  /*9180*/  IMAD R0, R3, R12.reuse, RZ ;  /* 0x0000000c03007224 */ /* 0x080fe200078e02ff */
[----:B------:R-:W2:Y:S01]  /*9190*/  LDC R6, c[0x0][0x608] ;  /* 0x00018200ff067b82 */ /* 0x000ea20000000800 */
[----:B0-----:R-:W-:-:S04]  /*91a0*/  IMAD.WIDE.U32 R2, R5, R12, R18 ;  /* 0x0000000c05027225 */ /* 0x001fc800078e0012 */
[----:B------:R-:W-:Y:S01]  /*91b0*/  IMAD R5, R5, R13, R0 ;  /* 0x0000000d05057224 */ /* 0x000fe200078e0200 */
[----:B------:R-:W-:Y:S02]  /*91c0*/  I2FP.F32.U32 R0, R20 ;  /* 0x0000001400007245 */ /* 0x000fe40000201000 */
[----:B------:R-:W0:Y:S01]  /*91d0*/  LDC R24, c[0x0][0x658] ;  /* 0x00019600ff187b82 */ /* 0x000e220000000800 */
[----:B------:R-:W-:Y:S01]  /*91e0*/  IMAD.IADD R3, R3, 0x1, R5 ;  /* 0x0000000103037824 */ /* 0x000fe200078e0205 */
[----:B---3--:R-:W-:Y:S01]  /*91f0*/  ISETP.NE.U32.AND P0, PT, R26, RZ, PT ;  /* 0x000000ff1a00720c */ /* 0x008fe20003f05070 */
[----:B------:R-:W-:Y:S01]  /*9200*/  FMUL R0, R0, UR4 ;  /* 0x0000000400007c20 */ /* 0x000fe20008400000 */
[----:B------:R-:W-:Y:S02]  /*9210*/  IMAD.MOV.U32 R5, RZ, RZ, -0x1 ;  /* 0xffffffffff057424 */ /* 0x000fe400078e00ff */
[----:B------:R-:W-:Y:S01]  /*9220*/  ISETP.NE.AND.EX P0, PT, R27, RZ, PT, P0 ;  /* 0x000000ff1b00720c */ /* 0x000fe20003f05300 */
[----:B------:R3:W4:Y:S01]  /*9230*/  F2I.U32.TRUNC.NTZ R12, R0 ;  /* 0x00000000000c7305 */ /* 0x000722000020f000 */
[----:B------:R-:W3:Y:S01]  /*9240*/  LDC R15, c[0x0][0x148] ;  /* 0x00005200ff0f7b82 */ /* 0x000ee20000000800 */
[----:B-1----:R-:W-:-:S02]  /*9250*/  SHF.R.U64 R10, R2, R4, R3 ;  /* 0x00000004020a7219 */ /* 0x002fc40000001203 */
[----:B------:R-:W-:-:S05]  /*9260*/  SHF.R.U32.HI R3, RZ, R4, R3 ;  /* 0x00000004ff037219 */ /* 0x000fca0000011603 */
[----:B------:R-:W1:Y:S01]  /*9270*/  LDC R14, c[0x0][0x600] ;  /* 0x00018000ff0e7b82 */ /* 0x000e620000000800 */
[-CC-:B--2---:R-:W-:Y:S02]  /*9280*/  SHF.R.U64 R8, R10, R6.reuse, R3.reuse ;  /* 0x000000060a087219 */ /* 0x184fe40000001203 */
[----:B------:R-:W-:-:S05]  /*9290*/  SHF.R.U32.HI R3, RZ, R6, R3 ;  /* 0x00000006ff037219 */ /* 0x000fca0000011603 */
[----:B------:R-:W2:Y:S01]  /*92a0*/  LDC R21, c[0x0][0x648] ;  /* 0x00019200ff157b82 */ /* 0x000ea20000000800 */
[-CC-:B0-----:R-:W-:Y:S02]  /*92b0*/  SHF.R.U64 R13, R8, R24.reuse, R3.reuse ;  /* 0x00000018080d7219 */ /* 0x181fe40000001203 */
[-C--:B------:R-:W-:Y:S02]  /*92c0*/  SHF.L.U32 R5, R5, R24.reuse, RZ ;  /* 0x0000001805057219 */ /* 0x080fe400000006ff */
[-C--:B------:R-:W-:Y:S01]  /*92d0*/  SHF.R.U32.HI R3, RZ, R24.reuse, R3 ;  /* 0x00000018ff037219 */ /* 0x080fe20000011603 */
[----:B------:R-:W-:Y:S01]  /*92e0*/  IMAD.MOV.U32 R2, RZ, RZ, R13 ;  /* 0x000000ffff027224 */ /* 0x000fe200078e000d */
[----:B------:R-:W-:Y:S01]  /*92f0*/  SHF.L.U32 R24, R7, R24, RZ ;  /* 0x0000001807187219 */ /* 0x000fe200000006ff */
[----:B------:R-:W0:Y:S01]  /*9300*/  LDC R25, c[0x0][0x638] ;  /* 0x00018e00ff197b82 */ /* 0x000e220000000800 */
[----:B------:R-:W-:-:S07]  /*9310*/  LOP3.LUT R19, RZ, R5, RZ, 0x33, !PT ;  /* 0x00000005ff137212 */ /* 0x000fce00078e33ff */
[----:B------:R-:W0:Y:S01]  /*9320*/  LDC R28, c[0x0][0x610] ;  /* 0x00018400ff1c7b82 */ /* 0x000e220000000800 */
[----:B----4-:R-:W-:Y:S05]  /*9330*/  @!P0 BRA `(.L_x_214) ;  /* 0x0000000000288947 */ /* 0x010fea0003800000 */
[----:B---3--:R-:W3:Y:S02]  /*9340*/  LDC R0, c[0x0][0x64c] ;  /* 0x00019300ff007b82 */ /* 0x008ee40000000800 */
[----:B---3--:R-:W-:-:S05]  /*9350*/  IADD3 R7, P0, R13, R0, RZ ;  /* 0x000000000d077210 */ /* 0x008fca0007f1e0ff */
        /* <DEDUP_REMOVED lines=8> */
.L_x_214:
[----:B------:R-:W4:Y:S01]  /*93e0*/  LDC R4, c[0x0][0x65c] ;  /* 0x00019700ff047b82 */ /* 0x000f220000000800 */
[----:B--23--:R-:W-:Y:S01]  /*93f0*/  SHF.R.U64 R0, R2, R21, R3 ;  /* 0x0000001502007219 */ /* 0x00cfe20000001203 */
[----:B-1----:R-:W-:Y:S01]  /*9400*/  VIADD R3, R14, 0xffffffff ;  /* 0xffffffff0e037836 */ /* 0x002fe20000000000 */
[----:B------:R-:W-:Y:S01]  /*9410*/  LOP3.LUT R19, R8, R19, RZ, 0xc0, !PT ;  /* 0x0000001308137212 */ /* 0x000fe200078ec0ff */
[----:B------:R-:W-:Y:S02]  /*9420*/  IMAD.MOV R12, RZ, RZ, -R12 ;  /* 0x000000ffff0c7224 */ /* 0x000fe400078e0a0c */
[----:B------:R-:W-:Y:S01]  /*9430*/  IMAD.MOV R2, RZ, RZ, -R0 ;  /* 0x000000ffff027224 */ /* 0x000fe200078e0a00 */
[----:B------:R-:W-:Y:S01]  /*9440*/  LOP3.LUT R3, R10, R3, RZ, 0xc0, !PT ;  /* 0x000000030a037212 */ /* 0x000fe200078ec0ff */
[----:B------:R-:W-:Y:S02]  /*9450*/  IMAD R19, R24, R0, R19 ;  /* 0x0000000018137224 */ /* 0x000fe400078e0213 */
[----:B0-----:R-:W-:-:S04]  /*9460*/  IMAD R0, R2, R25, R13 ;  /* 0x0000001902007224 */ /* 0x001fc800078e020d */
[----:B------:R-:W-:Y:S01]  /*9470*/  IMAD R2, R0, R14, R3 ;  /* 0x0000000e00027224 */ /* 0x000fe200078e0203 */
[----:B----4-:R-:W-:Y:S01]  /*9480*/  ISETP.NE.AND P0, PT, R4, 0x1, PT ;  /* 0x000000010400780c */ /* 0x010fe20003f05270 */
[----:B------:R-:W-:-:S05]  /*9490*/  IMAD.MOV.U32 R4, RZ, RZ, 0x1 ;  /* 0x00000001ff047424 */ /* 0x000fca00078e00ff */
[----:B------:R-:W-:-:S07]  /*94a0*/  PRMT R0, R4, 0x7610, R0 ;  /* 0x0000761004007816 */ /* 0x000fce0000000000 */
[----:B------:R-:W-:-:S04]  /*94b0*/  @P0 IMAD R22, R15, R12, R20 ;  /* 0x0000000c0f160224 */ /* 0x000fc800078e0214 */
[----:B------:R-:W-:-:S05]  /*94c0*/  IMAD R19, R19, R28, R22 ;  /* 0x0000001c13137224 */ /* 0x000fca00078e0216 */
[----:B------:R-:W-:Y:S02]  /*94d0*/  SEL R22, R2, R19, !P0 ;  /* 0x0000001302167207 */ /* 0x000fe40004000000 */
[----:B------:R-:W-:Y:S01]  /*94e0*/  SEL R19, R19, R2, !P0 ;  /* 0x0000000213137207 */ /* 0x000fe20004000000 */
[----:B------:R-:W-:-:S07]  /*94f0*/  IMAD.MOV.U32 R2, RZ, RZ, R11 ;  /* 0x000000ffff027224 */ /* 0x000fce00078e000b */
.L_x_212:
[----:B------:R-:W-:Y:S02]  /*9500*/  LOP3.LUT P0, RZ, R0, 0xff, RZ, 0xc0, !PT ;  /* 0x000000ff00ff7812 */ /* 0x000fe4000780c0ff */
[----:B------:R-:W-:-:S11]  /*9510*/  LOP3.LUT R124, R124, 0x1, RZ, 0x3c, !PT ;  /* 0x000000017c7c7812 */ /* 0x000fd600078e3cff */
[----:B------:R-:W-:Y:S05]  /*9520*/  @P0 BRA `(.L_x_215) ;  /* 0xffffff8000bc0947 */ /* 0x000fea000383ffff */
[----:B------:R-:W-:Y:S05]  /*9530*/  EXIT ;  /* 0x000000000000794d */ /* 0x000fea0003800000 */
.L_x_18:
[----:B------:R-:W-:-:S08]  /*9540*/  ISETP.NE.AND P0, PT, R5, RZ, PT ;  /* 0x000000ff0500720c */ /* 0x000fd00003f05270 */
[----:B0-----:R-:W0:-:S00]  /*9550*/  USETMAXREG.DEALLOC.CTAPOOL 0x28 ;  /* 0x00000028000079c8 */ /* 0x001e0000080e0500 */
[----:B------:R-:W-:Y:S05]  /*9560*/  @P0 EXIT ;  /* 0x000000000000094d */ /* 0x000fea0003800000 */
[----:B0-----:R-:W-:Y:S01]  /*9570*/  LOP3.LUT P0, RZ, R8, 0xff, RZ, 0xc0, !PT ;  /* 0x000000ff08ff7812 */ /* 0x001fe2000780c0ff */
[----:B------:R-:W-:Y:S02]  /*9580*/  IMAD.MOV.U32 R0, RZ, RZ, 0x1 ;  /* 0x00000001ff007424 */ /* 0x000fe400078e00ff */
[----:B------:R-:W-:-:S10]  /*9590*/  IMAD.MOV.U32 R7, RZ, RZ, RZ ;  /* 0x000000ffff077224 */ /* 0x000fd400078e00ff */
[----:B------:R-:W-:Y:S05]  /*95a0*/  @!P0 BRA `(.L_x_216) ;  /* 0x0000000c00348947 */ /* 0x000fea0003800000 */
[----:B------:R-:W0:Y:S01]  /*95b0*/  S2R R9, SR_CgaCtaId ;  /* 0x0000000000097919 */ /* 0x000e220000008800 */
[----:B------:R-:W-:Y:S01]  /*95c0*/  LOP3.LUT P0, RZ, R4, 0x1f, RZ, 0xc0, !PT ;  /* 0x0000001f04ff7812 */ /* 0x000fe2000780c0ff */
[----:B------:R-:W-:Y:S01]  /*95d0*/  ULDC UR5, c[0x0][0x658] ;  /* 0x0001960000057ab9 */ /* 0x000fe20000000800 */
[----:B------:R-:W-:Y:S01]  /*95e0*/  UMOV UR6, 0xffffffff ;  /* 0xffffffff00067882 */ /* 0x000fe20000000000 */
[----:B------:R-:W-:Y:S01]  /*95f0*/  BSSY B0, `(.L_x_216) ;  /* 0x00000c8000007945 */ /* 0x000fe20003800000 */
[----:B------:R-:W-:Y:S01]  /*9600*/  USHF.L.U32 UR6, UR6, UR5, URZ ;  /* 0x0000000506067299 */ /* 0x000fe2000800063f */
[C---:B------:R-:W-:Y:S01]  /*9610*/  ISETP.NE.AND P2, PT, R3.reuse, RZ, PT ;  /* 0x000000ff0300720c */ /* 0x040fe20003f45270 */
[----:B------:R-:W-:Y:S01]  /*9620*/  IMAD.MOV.U32 R8, RZ, RZ, 0x1 ;  /* 0x00000001ff087424 */ /* 0x000fe200078e00ff */
[----:B------:R-:W-:Y:S01]  /*9630*/  ISETP.NE.OR P0, PT, R3, RZ, !P0 ;  /* 0x000000ff0300720c */ /* 0x000fe20004705670 */
[----:B------:R-:W-:Y:S01]  /*9640*/  IMAD.MOV.U32 R0, RZ, RZ, 0x1 ;  /* 0x00000001ff007424 */ /* 0x000fe200078e00ff */
[----:B------:R-:W-:Y:S01]  /*9650*/  LOP3.LUT R6, R16, 0x2, RZ, 0xfc, !PT ;  /* 0x0000000210067812 */ /* 0x000fe200078efcff */
[----:B------:R-:W-:Y:S01]  /*9660*/  IMAD.MOV.U32 R7, RZ, RZ, RZ ;  /* 0x000000ffff077224 */ /* 0x000fe200078e00ff */
[----:B------:R-:W-:Y:S01]  /*9670*/  ULDC UR4, c[0x0][0x600] ;  /* 0x0001800000047ab9 */ /* 0x000fe20000000800 */
[----:B------:R-:W-:Y:S01]  /*9680*/  UMOV UR7, 0x1 ;  /* 0x0000000100077882 */ /* 0x000fe20000000000 */
[----:B------:R-:W-:-:S02]  /*9690*/  UIADD3 UR19, UR40, 0x1, URZ ;  /* 0x0000000128137890 */ /* 0x000fc4000fffe03f */
[----:B------:R-:W-:Y:S02]  /*96a0*/  UIADD3 UR15, UR4, -0x1, URZ ;  /* 0xffffffff040f7890 */ /* 0x000fe4000fffe03f */
[----:B------:R-:W-:Y:S02]  /*96b0*/  USHF.L.U32 UR17, UR7, UR5, URZ ;  /* 0x0000000507117299 */ /* 0x000fe4000800063f */
[----:B------:R-:W-:Y:S01]  /*96c0*/  ULOP3.LUT UR16, URZ, UR6, URZ, 0x33, !UPT ;  /* 0x000000063f107292 */ /* 0x000fe2000f8e333f */
[----:B------:R-:W-:Y:S01]  /*96d0*/  ULDC.64 UR20, c[0x0][0x198] ;  /* 0x0000660000147ab9 */ /* 0x000fe20000000a00 */
[----:B0-----:R-:W-:-:S10]  /*96e0*/  LOP3.LUT R9, R9, 0x1, RZ, 0xc0, !PT ;  /* 0x0000000109097812 */ /* 0x001fd400078ec0ff */
.L_x_228:
[----:B------:R-:W-:-:S03]  /*96f0*/  UMOV UR4, 0xffffffff ;  /* 0xffffffff00047882 */ /* 0x000fc60000000000 */
[----:B------:R-:W-:Y:S05]  /*9700*/  BRA.DIV UR4, `(.L_x_217) ;  /* 0x00000016047c7947 */ /* 0x000fea000b800000 */
[----:B------:R-:W-:-:S13]  /*9710*/  ELECT P6, URZ, PT ;  /* 0x00000000003f782f */ /* 0x000fda00038c0000 */
.L_x_252:
[----:B------:R-:W0:Y:S01]  /*9720*/  LDC R3, c[0x0][0x28c] ;  /* 0x0000a300ff037b82 */ /* 0x000e220000000800 */
[----:B------:R-:W-:Y:S01]  /*9730*/  BSSY B1, `(.L_x_218) ;  /* 0x000003b000017945 */ /* 0x000fe20003800000 */
[----:B0-----:R-:W-:-:S13]  /*9740*/  ISETP.LT.OR P6, PT, R3, 0x1, !P6 ;  /* 0x000000010300780c */ /* 0x001fda00077c1670 */
[----:B------:R-:W-:Y:S05]  /*9750*/  @P6 BRA `(.L_x_219) ;  /* 0x0000000000e06947 */ /* 0x000fea0003800000 */
[----:B------:R-:W-:Y:S02]  /*9760*/  IMAD R22, R22, 0x2, R9 ;  /* 0x0000000216167824 */ /* 0x000fe400078e0209 */
[----:B------:R-:W-:Y:S02]  /*9770*/  IMAD.SHL.U32 R19, R19, 0x40, RZ ;  /* 0x0000004013137824 */ /* 0x000fe400078e00ff */
[----:B------:R-:W-:Y:S02]  /*9780*/  IMAD.MOV.U32 R13, RZ, RZ, RZ ;  /* 0x000000ffff0d7224 */ /* 0x000fe400078e00ff */
[----:B------:R-:W-:Y:S02]  /*9790*/  IMAD.U32 R14, RZ, RZ, UR19 ;  /* 0x00000013ff0e7e24 */ /* 0x000fe4000f8e00ff */
[----:B------:R-:W-:Y:S02]  /*97a0*/  IMAD.MOV.U32 R3, RZ, RZ, R0 ;  /* 0x000000ffff037224 */ /* 0x000fe400078e0000 */
[----:B------:R-:W-:-:S02]  /*97b0*/  IMAD.MOV.U32 R4, RZ, RZ, R7 ;  /* 0x000000ffff047224 */ /* 0x000fc400078e0007 */
[----:B------:R-:W-:-:S07]  /*97c0*/  IMAD R22, R22, 0x58, RZ ;  /* 0x0000005816167824 */ /* 0x000fce00078e02ff */
.L_x_223:
[----:B------:R-:W0:Y:S01]  /*97d0*/  S2R R10, SR_CgaCtaId ;  /* 0x00000000000a7919 */ /* 0x000e220000008800 */
[----:B------:R-:W-:-:S04]  /*97e0*/  MOV R5, 0x400 ;  /* 0x0000040000057802 */ /* 0x000fc80000000f00 */
[----:B0-----:R-:W-:Y:S02]  /*97f0*/  LEA R11, R10, R5, 0x18 ;  /* 0x000000050a0b7211 */ /* 0x001fe400078ec0ff */
[----:B------:R-:W-:Y:S01]  /*9800*/  SHF.L.U32 R5, R3, 0x1f, RZ ;  /* 0x0000001f03057819 */ /* 0x000fe200000006ff */
[----:B------:R-:W0:Y:S02]  /*9810*/  @!P2 LDC R10, c[0x0][0x500] ;  /* 0x00014000ff0aab82 */ /* 0x000e240000000800 */
[----:B------:R-:W-:-:S04]  /*9820*/  IMAD R12, R4, 0x8, R11 ;  /* 0x00000008040c7824 */ /* 0x000fc800078e020b */
[----:B------:R-:W1:Y:S02]  /*9830*/  SYNCS.PHASECHK.TRANS64.TRYWAIT P1, [R12+URZ+0x78], R5 ;  /* 0x000078050c0075a7 */ /* 0x000e64000802017f */
[----:B-1----:R-:W-:Y:S05]  /*9840*/  @!P1 BRA `(.L_x_220) ;  /* 0x00000014004c9947 */ /* 0x002fea0003800000 */
.L_x_253:
[----:B-1----:R-:W-:Y:S01]  /*9850*/  PRMT R5, R6, 0x9910, RZ ;  /* 0x0000991006057816 */ /* 0x002fe200000000ff */
[----:B0-----:R0:W-:Y:S03]  /*9860*/  @!P2 SYNCS.ARRIVE.TRANS64 RZ, [R12+URZ], R10 ;  /* 0x0000000a0cffa9a7 */ /* 0x0011e6000800003f */
[----:B------:R-:W-:-:S13]  /*9870*/  ISETP.NE.AND P1, PT, R5, 0x2, PT ;  /* 0x000000020500780c */ /* 0x000fda0003f25270 */
[----:B0-----:R-:W-:Y:S05]  /*9880*/  @P1 BRA `(.L_x_221) ;  /* 0x0000000000041947 */ /* 0x001fea0003800000 */
[----:B------:R-:W-:Y:S01]  /*9890*/  BPT.TRAP 0x1 ;  /* 0x000000040000795c */ /* 0x000fe20000300000 */
.L_x_221:
[----:B------:R-:W-:Y:S05]  /*98a0*/  @P0 BRA `(.L_x_222) ;  /* 0x0000000000040947 */ /* 0x000fea0003800000 */
[----:B------:R-:W-:Y:S01]  /*98b0*/  BPT.TRAP 0x1 ;  /* 0x000000040000795c */ /* 0x000fe20000300000 */
.L_x_222:
[----:B------:R-:W-:Y:S01]  /*98c0*/  IMAD R5, R4, 0x2, R9 ;  /* 0x0000000204057824 */ /* 0x000fe200078e0209 */
[----:B------:R-:W-:Y:S01]  /*98d0*/  R2UR UR9, R12 ;  /* 0x000000000c0972ca */ /* 0x000fe200000e0000 */
[--C-:B------:R-:W-:Y:S01]  /*98e0*/  IMAD R10, R4, 0x1000, R11.reuse ;  /* 0x00001000040a7824 */ /* 0x100fe200078e020b */
[----:B------:R-:W-:Y:S01]  /*98f0*/  UIADD3 UR4, UP0, UR20, 0xf0, URZ ;  /* 0x000000f014047890 */ /* 0x000fe2000ff1e03f */
[----:B------:R-:W-:Y:S01]  /*9900*/  IMAD R5, R5, 0xb00, RZ ;  /* 0x00000b0005057824 */ /* 0x000fe200078e02ff */
[----:B------:R-:W-:Y:S01]  /*9910*/  R2UR UR11, R19 ;  /* 0x00000000130b72ca */ /* 0x000fe200000e0000 */
[----:B------:R-:W-:Y:S01]  /*9920*/  VIADD R14, R14, 0xffffffff ;  /* 0xffffffff0e0e7836 */ /* 0x000fe20000000000 */
[----:B------:R-:W-:Y:S01]  /*9930*/  R2UR UR5, R10 ;  /* 0x000000000a0572ca */ /* 0x000fe200000e0000 */
[----:B------:R-:W-:Y:S01]  /*9940*/  IMAD R5, R5, 0x2, R11 ;  /* 0x0000000205057824 */ /* 0x000fe200078e020b */
[----:B------:R-:W-:Y:S01]  /*9950*/  R2UR UR10, R13 ;  /* 0x000000000d0a72ca */ /* 0x000fe200000e0000 */
[----:B------:R-:W-:Y:S01]  /*9960*/  UIADD3 UR22, UP1, UR20, 0x1f0, URZ ;  /* 0x000001f014167890 */ /* 0x000fe2000ff3e03f */
[----:B------:R-:W-:Y:S01]  /*9970*/  R2UR UR12, R2 ;  /* 0x00000000020c72ca */ /* 0x000fe200000e0000 */
[----:B------:R-:W-:Y:S01]  /*9980*/  VIADD R4, R4, 0x1 ;  /* 0x0000000104047836 */ /* 0x000fe20000000000 */
[----:B------:R-:W-:Y:S01]  /*9990*/  R2UR UR8, R5 ;  /* 0x00000000050872ca */ /* 0x000fe200000e0000 */
[----:B------:R-:W-:Y:S01]  /*99a0*/  UIADD3.X UR23, URZ, UR21, URZ, UP1, !UPT ;  /* 0x000000153f177290 */ /* 0x000fe20008ffe43f */
[----:B------:R-:W-:Y:S01]  /*99b0*/  R2UR UR18, R22 ;  /* 0x00000000161272ca */ /* 0x000fe200000e0000 */
[----:B------:R-:W-:Y:S01]  /*99c0*/  UMOV UR6, 0x0 ;  /* 0x0000000000067882 */ /* 0x000fe20000000000 */
[----:B------:R-:W-:Y:S01]  /*99d0*/  ISETP.GT.AND P3, PT, R14, 0x1, PT ;  /* 0x000000010e00780c */ /* 0x000fe20003f64270 */
[----:B------:R-:W-:Y:S01]  /*99e0*/  UMOV UR7, 0x10000000 ;  /* 0x1000000000077882 */ /* 0x000fe20000000000 */
[C---:B------:R-:W-:Y:S01]  /*99f0*/  ISETP.NE.AND P1, PT, R4.reuse, 0xf, PT ;  /* 0x0000000f0400780c */ /* 0x040fe20003f25270 */
[----:B------:R-:W-:Y:S01]  /*9a00*/  UIADD3 UR13, UR5, 0x200, URZ ;  /* 0x00000200050d7890 */ /* 0x000fe2000fffe03f */
[----:B------:R-:W-:Y:S01]  /*9a10*/  VIADD R13, R13, 0x20 ;  /* 0x000000200d0d7836 */ /* 0x000fe20000000000 */
[----:B------:R-:W-:Y:S01]  /*9a20*/  UIADD3.X UR5, URZ, UR21, URZ, UP0, !UPT ;  /* 0x000000153f057290 */ /* 0x000fe200087fe43f */
[----:B------:R-:W-:Y:S01]  /*9a30*/  SEL R10, RZ, 0x1, P1 ;  /* 0x00000001ff0a7807 */ /* 0x000fe20000800000 */
[----:B------:R-:W-:Y:S01]  /*9a40*/  UMOV UR24, 0x30000 ;  /* 0x0003000000187882 */ /* 0x000fe20000000000 */
[----:B------:R-:W-:Y:S01]  /*9a50*/  SEL R4, R4, RZ, P1 ;  /* 0x000000ff04047207 */ /* 0x000fe20000800000 */
[----:B------:R-:W-:Y:S01]  /*9a60*/  UIADD3 UR14, UR8, 0xf200, URZ ;  /* 0x0000f200080e7890 */ /* 0x000fe2000fffe03f */
[----:B------:R-:W-:-:S02]  /*9a70*/  LOP3.LUT R3, R3, R10, RZ, 0x3c, !PT ;  /* 0x0000000a03037212 */ /* 0x000fc400078e3cff */
[----:B------:R-:W-:Y:S02]  /*9a80*/  UMOV UR8, UR13 ;  /* 0x0000000d00087c82 */ /* 0x000fe40008000000 */
[----:B------:R0:W-:Y:S02]  /*9a90*/  UTMALDG.3D [UR8], [UR4], desc[UR6] ;  /* 0x00000608040075b4 */ /* 0x0001e40008011000 */
[----:B0-----:R-:W-:Y:S01]  /*9aa0*/  UMOV UR8, UR14 ;  /* 0x0000000e00087c82 */ /* 0x001fe20008000000 */
[----:B------:R-:W-:Y:S02]  /*9ab0*/  UMOV UR11, UR18 ;  /* 0x00000012000b7c82 */ /* 0x000fe40008000000 */
[----:B------:R0:W-:Y:S02]  /*9ac0*/  UTMALDG.3D.MULTICAST [UR8], [UR22], UR24, desc[UR6] ;  /* 0x00000608160073b4 */ /* 0x0001e40008011818 */
[----:B0-----:R-:W-:Y:S05]  /*9ad0*/  @P3 BRA `(.L_x_223) ;  /* 0xfffffffc003c3947 */ /* 0x001fea000383ffff */
.L_x_219:
[----:B------:R-:W-:Y:S05]  /*9ae0*/  BSYNC B1 ;  /* 0x0000000000017941 */ /* 0x000fea0003800000 */
.L_x_218:
[----:B------:R-:W2:Y:S01]  /*9af0*/  LDL.64 R10, [R1] ;  /* 0x00000000010a7983 */ /* 0x000ea20000100a00 */
[----:B------:R-:W-:Y:S01]  /*9b00*/  LOP3.LUT P4, RZ, R8, 0xff, RZ, 0xc0, !PT ;  /* 0x000000ff08ff7812 */ /* 0x000fe2000788c0ff */
[----:B------:R-:W-:Y:S01]  /*9b10*/  VIADD R4, R7, UR40 ;  /* 0x0000002807047c36 */ /* 0x000fe20008000000 */
[----:B------:R-:W-:Y:S01]  /*9b20*/  ULDC.64 UR4, c[0x0][0x650] ;  /* 0x0001940000047ab9 */ /* 0x000fe20000000a00 */
[----:B------:R-:W-:Y:S01]  /*9b30*/  IMAD.U32 R7, RZ, RZ, UR40 ;  /* 0x00000028ff077e24 */ /* 0x000fe2000f8e00ff */
[----:B------:R-:W-:Y:S01]  /*9b40*/  UISETP.GE.U32.AND UP0, UPT, UR40, 0xf, UPT ;  /* 0x0000000f2800788c */ /* 0x000fe2000bf06070 */
[----:B------:R-:W-:Y:S01]  /*9b50*/  BSSY B1, `(.L_x_224) ;  /* 0x000006f000017945 */ /* 0x000fe20003800000 */
[----:B------:R-:W-:Y:S01]  /*9b60*/  ISETP.GT.U32.AND P1, PT, R4, 0xe, PT ;  /* 0x0000000e0400780c */ /* 0x000fe20003f24070 */
[----:B------:R-:W-:Y:S01]  /*9b70*/  IMAD.MOV.U32 R19, RZ, RZ, -0x1 ;  /* 0xffffffffff137424 */ /* 0x000fe200078e00ff */
[----:B------:R-:W-:Y:S01]  /*9b80*/  PRMT R8, RZ, 0x7610, R8 ;  /* 0x00007610ff087816 */ /* 0x000fe20000000008 */
[----:B------:R-:W-:Y:S01]  /*9b90*/  IMAD.MOV.U32 R22, RZ, RZ, -0x1 ;  /* 0xffffffffff167424 */ /* 0x000fe200078e00ff */
[----:B------:R-:W-:-:S02]  /*9ba0*/  ISETP.LT.U32.AND P1, PT, R7, 0xf, P1 ;  /* 0x0000000f0700780c */ /* 0x000fc40000f21070 */
[----:B------:R-:W-:Y:S01]  /*9bb0*/  PLOP3.LUT P3, PT, PT, PT, UP0, 0x80, 0x0 ;  /* 0x000000000000781c */ /* 0x000fe20003f6f008 */
[----:B------:R-:W0:Y:S01]  /*9bc0*/  @P4 S2R R3, SR_CgaCtaId ;  /* 0x0000000000034919 */ /* 0x000e220000008800 */
[----:B------:R-:W-:-:S04]  /*9bd0*/  @P4 MOV R2, 0x400 ;  /* 0x0000040000024802 */ /* 0x000fc80000000f00 */
[----:B0-----:R-:W-:Y:S01]  /*9be0*/  @P4 LEA R5, R3, R2, 0x18 ;  /* 0x0000000203054211 */ /* 0x001fe200078ec0ff */
[----:B------:R-:W-:-:S03]  /*9bf0*/  IMAD.WIDE.U32 R2, R4, -0x77777777, RZ ;  /* 0x8888888904027825 */ /* 0x000fc600078e00ff */
[----:B------:R0:W-:Y:S01]  /*9c00*/  @P4 SYNCS.ARRIVE.TRANS64.A1T0 RZ, [R5+URZ+0x128], RZ ;  /* 0x000128ff05ff49a7 */ /* 0x0001e2000810003f */
[----:B------:R-:W-:Y:S01]  /*9c10*/  IMAD.MOV.U32 R2, RZ, RZ, -0x1 ;  /* 0xffffffffff027424 */ /* 0x000fe200078e00ff */
[----:B0-----:R-:W-:Y:S02]  /*9c20*/  SHF.R.U32.HI R5, RZ, 0x3, R3 ;  /* 0x00000003ff057819 */ /* 0x001fe40000011603 */
[----:B------:R-:W-:-:S03]  /*9c30*/  SEL R3, RZ, 0x1, !P1 ;  /* 0x00000001ff037807 */ /* 0x000fc60004800000 */
[----:B------:R-:W-:Y:S01]  /*9c40*/  IMAD R7, R5, -0xf, R4 ;  /* 0xfffffff105077824 */ /* 0x000fe200078e0204 */
[----:B------:R-:W-:Y:S02]  /*9c50*/  LOP3.LUT R0, R0, R3, RZ, 0x3c, !PT ;  /* 0x0000000300007212 */ /* 0x000fe400078e3cff */
[----:B------:R-:W-:Y:S02]  /*9c60*/  PRMT R3, RZ, 0x7610, R3 ;  /* 0x00007610ff037816 */ /* 0x000fe40000000003 */
[----:B------:R-:W-:Y:S02]  /*9c70*/  @P3 LOP3.LUT R0, R0, 0x1, R5, 0x78, !PT ;  /* 0x0000000100003812 */ /* 0x000fe400078e7805 */
[----:B--2---:R-:W-:-:S04]  /*9c80*/  IADD3 R18, P4, R18, R10, RZ ;  /* 0x0000000a12127210 */ /* 0x004fc80007f9e0ff */
[----:B------:R-:W-:Y:S01]  /*9c90*/  ISETP.GE.U32.AND P1, PT, R18, UR4, PT ;  /* 0x0000000412007c0c */ /* 0x000fe2000bf26070 */
[----:B------:R-:W-:-:S05]  /*9ca0*/  IMAD.X R17, R17, 0x1, R23, P4 ;  /* 0x0000000111117824 */ /* 0x000fca00020e0617 */
[----:B------:R-:W-:-:S13]  /*9cb0*/  ISETP.GE.U32.AND.EX P1, PT, R17, UR5, PT, P1 ;  /* 0x0000000511007c0c */ /* 0x000fda000bf26110 */
[----:B------:R-:W-:Y:S05]  /*9cc0*/  @P1 BRA `(.L_x_225) ;  /* 0x00000004005c1947 */ /* 0x000fea0003800000 */
[----:B------:R-:W0:Y:S01]  /*9cd0*/  S2R R12, SR_CTAID.X ;  /* 0x00000000000c7919 */ /* 0x000e220000002500 */
[----:B------:R-:W-:Y:S01]  /*9ce0*/  ULDC.64 UR4, c[0x0][0x628] ;  /* 0x00018a0000047ab9 */ /* 0x000fe20000000a00 */
[----:B------:R-:W1:Y:S01]  /*9cf0*/  LDC R13, c[0x0][0x144] ;  /* 0x00005100ff0d7b82 */ /* 0x000e620000000800 */
[----:B------:R-:W-:Y:S01]  /*9d00*/  ISETP.NE.U32.AND P1, PT, RZ, UR4, PT ;  /* 0x00000004ff007c0c */ /* 0x000fe2000bf25070 */
[----:B------:R-:W2:Y:S01]  /*9d10*/  S2R R10, SR_CTAID.Y ;  /* 0x00000000000a7919 */ /* 0x000ea20000002600 */
[----:B------:R-:W-:Y:S01]  /*9d20*/  ULDC UR7, c[0x0][0x630] ;  /* 0x00018c0000077ab9 */ /* 0x000fe20000000800 */
[----:B------:R-:W-:Y:S01]  /*9d30*/  ULDC UR8, c[0x0][0x150] ;  /* 0x0000540000087ab9 */ /* 0x000fe20000000800 */
[----:B------:R-:W-:Y:S01]  /*9d40*/  ISETP.NE.AND.EX P1, PT, RZ, UR5, PT, P1 ;  /* 0x00000005ff007c0c */ /* 0x000fe2000bf25310 */
[----:B------:R-:W-:Y:S02]  /*9d50*/  IMAD.MOV.U32 R2, RZ, RZ, R18 ;  /* 0x000000ffff027224 */ /* 0x000fe400078e0012 */
[----:B------:R-:W-:Y:S01]  /*9d60*/  IMAD.MOV.U32 R3, RZ, RZ, R17 ;  /* 0x000000ffff037224 */ /* 0x000fe200078e0011 */
[----:B0-----:R-:W-:-:S09]  /*9d70*/  I2FP.F32.U32 R14, R12 ;  /* 0x0000000c000e7245 */ /* 0x001fd20000201000 */
[----:B------:R-:W-:Y:S05]  /*9d80*/  @!P1 BRA `(.L_x_226) ;  /* 0x0000000000289947 */ /* 0x000fea0003800000 */
[----:B------:R-:W-:Y:S02]  /*9d90*/  ULDC UR6, c[0x0][0x634] ;  /* 0x00018d0000067ab9 */ /* 0x000fe40000000800 */
[----:B------:R-:W-:-:S05]  /*9da0*/  IADD3 R3, P1, R18, UR6, RZ ;  /* 0x0000000612037c10 */ /* 0x000fca000ff3e0ff */
[----:B------:R-:W-:-:S04]  /*9db0*/  IMAD.X R11, RZ, RZ, R17, P1 ;  /* 0x000000ffff0b7224 */ /* 0x000fc800008e0611 */
[----:B------:R-:W-:-:S04]  /*9dc0*/  IMAD.WIDE.U32 R4, R11, UR4, RZ ;  /* 0x000000040b047c25 */ /* 0x000fc8000f8e00ff */
[----:B------:R-:W-:-:S04]  /*9dd0*/  IMAD.WIDE.U32 R4, P1, R3, UR5, R4 ;  /* 0x0000000503047c25 */ /* 0x000fc8000f820004 */
[----:B------:R-:W-:-:S04]  /*9de0*/  IMAD.WIDE.U32 R2, R3, UR4, RZ ;  /* 0x0000000403027c25 */ /* 0x000fc8000f8e00ff */
[----:B------:R-:W-:Y:S01]  /*9df0*/  IMAD.MOV.U32 R2, RZ, RZ, R5 ;  /* 0x000000ffff027224 */ /* 0x000fe200078e0005 */
[----:B------:R-:W-:Y:S01]  /*9e00*/  IADD3 RZ, P3, R3, R4, RZ ;  /* 0x0000000403ff7210 */ /* 0x000fe20007f7e0ff */
[----:B------:R-:W-:-:S04]  /*9e10*/  IMAD.X R3, RZ, RZ, RZ, P1 ;  /* 0x000000ffff037224 */ /* 0x000fc800008e06ff */
[----:B------:R-:W-:-:S08]  /*9e20*/  IMAD.WIDE.U32.X R2, R11, UR5, R2, P3 ;  /* 0x000000050b027c25 */ /* 0x000fd000098e0402 */
.L_x_226:
[----:B------:R-:W-:Y:S01]  /*9e30*/  FMUL R14, R14, UR8 ;  /* 0x000000080e0e7c20 */ /* 0x000fe20008400000 */
[--C-:B------:R-:W-:Y:S01]  /*9e40*/  SHF.R.U64 R11, R2, UR7, R3.reuse ;  /* 0x00000007020b7c19 */ /* 0x100fe20008001203 */
[----:B------:R-:W-:Y:S01]  /*9e50*/  ULDC.64 UR4, c[0x0][0x620] ;  /* 0x0001880000047ab9 */ /* 0x000fe20000000a00 */
[----:B------:R-:W-:Y:S01]  /*9e60*/  SHF.R.U32.HI R2, RZ, UR7, R3 ;  /* 0x00000007ff027c19 */ /* 0x000fe20008011603 */
[----:B------:R-:W-:Y:S01]  /*9e70*/  IMAD.MOV.U32 R3, RZ, RZ, R17 ;  /* 0x000000ffff037224 */ /* 0x000fe200078e0011 */
[----:B------:R-:W-:Y:S01]  /*9e80*/  IADD3 R15, P1, RZ, -R11, RZ ;  /* 0x8000000bff0f7210 */ /* 0x000fe20007f3e0ff */
[----:B------:R-:W0:Y:S01]  /*9e90*/  F2I.U32.TRUNC.NTZ R14, R14 ;  /* 0x0000000e000e7305 */ /* 0x000e22000020f000 */
[----:B------:R-:W-:-:S03]  /*9ea0*/  ULDC.64 UR6, c[0x0][0x640] ;  /* 0x0001900000067ab9 */ /* 0x000fc60000000a00 */
[----:B------:R-:W-:Y:S01]  /*9eb0*/  IMAD.X R2, RZ, RZ, ~R2, P1 ;  /* 0x000000ffff027224 */ /* 0x000fe200008e0e02 */
[----:B------:R-:W-:-:S03]  /*9ec0*/  ISETP.NE.U32.AND P1, PT, RZ, UR6, PT ;  /* 0x00000006ff007c0c */ /* 0x000fc6000bf25070 */
[----:B------:R-:W-:Y:S01]  /*9ed0*/  IMAD R2, R2, UR4, RZ ;  /* 0x0000000402027c24 */ /* 0x000fe2000f8e02ff */
[----:B------:R-:W-:-:S03]  /*9ee0*/  ISETP.NE.AND.EX P1, PT, RZ, UR7, PT, P1 ;  /* 0x00000007ff007c0c */ /* 0x000fc6000bf25310 */
[C---:B------:R-:W-:Y:S01]  /*9ef0*/  IMAD R5, R15.reuse, UR5, R2 ;  /* 0x000000050f057c24 */ /* 0x040fe2000f8e0202 */
[----:B------:R-:W-:Y:S01]  /*9f00*/  ULDC UR5, c[0x0][0x154] ;  /* 0x0000550000057ab9 */ /* 0x000fe20000000800 */
[----:B------:R-:W-:Y:S02]  /*9f10*/  IMAD.MOV.U32 R2, RZ, RZ, R18 ;  /* 0x000000ffff027224 */ /* 0x000fe400078e0012 */
[----:B0-----:R-:W-:Y:S02]  /*9f20*/  IMAD.MOV R4, RZ, RZ, -R14 ;  /* 0x000000ffff047224 */ /* 0x001fe400078e0a0e */
[----:B------:R-:W-:Y:S01]  /*9f30*/  IMAD.WIDE.U32 R2, R15, UR4, R2 ;  /* 0x000000040f027c25 */ /* 0x000fe2000f8e0002 */
[----:B------:R-:W-:-:S03]  /*9f40*/  ULDC UR4, c[0x0][0x618] ;  /* 0x0001860000047ab9 */ /* 0x000fc60000000800 */
[----:B-1----:R-:W-:Y:S01]  /*9f50*/  IMAD R12, R13, R4, R12 ;  /* 0x000000040d0c7224 */ /* 0x002fe200078e020c */
[----:B--2---:R-:W-:Y:S01]  /*9f60*/  I2FP.F32.U32 R4, R10 ;  /* 0x0000000a00047245 */ /* 0x004fe20000201000 */
[----:B------:R-:W0:Y:S01]  /*9f70*/  LDC R13, c[0x0][0x148] ;  /* 0x00005200ff0d7b82 */ /* 0x000e220000000800 */
[----:B------:R-:W-:-:S03]  /*9f80*/  IMAD.IADD R3, R3, 0x1, R5 ;  /* 0x0000000103037824 */ /* 0x000fc600078e0205 */
[----:B------:R-:W-:Y:S02]  /*9f90*/  FMUL R4, R4, UR5 ;  /* 0x0000000504047c20 */ /* 0x000fe40008400000 */
[--C-:B------:R-:W-:Y:S02]  /*9fa0*/  SHF.R.U64 R14, R2, UR4, R3.reuse ;  /* 0x00000004020e7c19 */ /* 0x100fe40008001203 */
[----:B------:R-:W-:Y:S01]  /*9fb0*/  SHF.R.U32.HI R3, RZ, UR4, R3 ;  /* 0x00000004ff037c19 */ /* 0x000fe20008011603 */
[----:B------:R1:W2:Y:S01]  /*9fc0*/  F2I.U32.TRUNC.NTZ R20, R4 ;  /* 0x0000000400147305 */ /* 0x0002a2000020f000 */
[----:B------:R-:W-:Y:S02]  /*9fd0*/  ULDC UR4, c[0x0][0x608] ;  /* 0x0001820000047ab9 */ /* 0x000fe40000000800 */
[--C-:B------:R-:W-:Y:S02]  /*9fe0*/  SHF.R.U64 R19, R14, UR4, R3.reuse ;  /* 0x000000040e137c19 */ /* 0x100fe40008001203 */
[----:B------:R-:W-:Y:S01]  /*9ff0*/  SHF.R.U32.HI R2, RZ, UR4, R3 ;  /* 0x00000004ff027c19 */ /* 0x000fe20008011603 */
[----:B------:R-:W-:-:S03]  /*a000*/  ULDC UR4, c[0x0][0x658] ;  /* 0x0001960000047ab9 */ /* 0x000fc60000000800 */
[--C-:B------:R-:W-:Y:S02]  /*a010*/  SHF.R.U64 R15, R19, UR4, R2.reuse ;  /* 0x00000004130f7c19 */ /* 0x100fe40008001202 */
[----:B------:R-:W-:-:S03]  /*a020*/  SHF.R.U32.HI R21, RZ, UR4, R2 ;  /* 0x00000004ff157c19 */ /* 0x000fc60008011602 */
[----:B------:R-:W-:Y:S02]  /*a030*/  IMAD.MOV.U32 R2, RZ, RZ, R15 ;  /* 0x000000ffff027224 */ /* 0x000fe400078e000f */
[----:B------:R-:W-:Y:S01]  /*a040*/  IMAD.MOV.U32 R3, RZ, RZ, R21 ;  /* 0x000000ffff037224 */ /* 0x000fe200078e0015 */
[----:B-12---:R-:W-:Y:S06]  /*a050*/  @!P1 BRA `(.L_x_227) ;  /* 0x0000000000289947 */ /* 0x006fec0003800000 */
        /* <DEDUP_REMOVED lines=10> */
.L_x_227:
[----:B------:R-:W1:Y:S01]  /*a100*/  LDC R4, c[0x0][0x65c] ;  /* 0x00019700ff047b82 */ /* 0x000e620000000800 */
[----:B------:R-:W-:Y:S01]  /*a110*/  ULDC UR4, c[0x0][0x648] ;  /* 0x0001920000047ab9 */ /* 0x000fe20000000800 */
[----:B------:R-:W-:Y:S01]  /*a120*/  LOP3.LUT R19, R19, UR16, RZ, 0xc0, !PT ;  /* 0x0000001013137c12 */ /* 0x000fe2000f8ec0ff */
[----:B------:R-:W-:Y:S01]  /*a130*/  IMAD.MOV R20, RZ, RZ, -R20 ;  /* 0x000000ffff147224 */ /* 0x000fe200078e0a14 */
[----:B------:R-:W-:Y:S01]  /*a140*/  SHF.R.U64 R2, R2, UR4, R3 ;  /* 0x0000000402027c19 */ /* 0x000fe20008001203 */
[----:B------:R-:W-:Y:S01]  /*a150*/  ULDC UR4, c[0x0][0x638] ;  /* 0x00018e0000047ab9 */ /* 0x000fe20000000800 */
[----:B------:R-:W-:Y:S01]  /*a160*/  LOP3.LUT R14, R14, UR15, RZ, 0xc0, !PT ;  /* 0x0000000f0e0e7c12 */ /* 0x000fe2000f8ec0ff */
[----:B------:R-:W-:Y:S01]  /*a170*/  ULDC UR5, c[0x0][0x610] ;  /* 0x0001840000057ab9 */ /* 0x000fe20000000800 */
[----:B------:R-:W-:Y:S02]  /*a180*/  IMAD.MOV.U32 R3, RZ, RZ, 0x1 ;  /* 0x00000001ff037424 */ /* 0x000fe400078e00ff */
[----:B------:R-:W-:Y:S01]  /*a190*/  IMAD R19, R2, UR17, R19 ;  /* 0x0000001102137c24 */ /* 0x000fe2000f8e0213 */
[----:B-1----:R-:W-:Y:S01]  /*a1a0*/  ISETP.NE.AND P1, PT, R4, 0x1, PT ;  /* 0x000000010400780c */ /* 0x002fe20003f25270 */
[----:B------:R-:W-:-:S02]  /*a1b0*/  IMAD.MOV R4, RZ, RZ, -R2 ;  /* 0x000000ffff047224 */ /* 0x000fc400078e0a02 */
[----:B------:R-:W-:Y:S02]  /*a1c0*/  IMAD.MOV.U32 R2, RZ, RZ, R11 ;  /* 0x000000ffff027224 */ /* 0x000fe400078e000b */
[----:B------:R-:W-:Y:S01]  /*a1d0*/  IMAD R15, R4, UR4, R15 ;  /* 0x00000004040f7c24 */ /* 0x000fe2000f8e020f */
[----:B------:R-:W-:-:S03]  /*a1e0*/  ULDC UR4, c[0x0][0x600] ;  /* 0x0001800000047ab9 */ /* 0x000fc60000000800 */
[----:B------:R-:W-:-:S04]  /*a1f0*/  IMAD R15, R15, UR4, R14 ;  /* 0x000000040f0f7c24 */ /* 0x000fc8000f8e020e */
[----:B0-----:R-:W-:-:S04]  /*a200*/  @P1 IMAD R12, R13, R20, R10 ;  /* 0x000000140d0c1224 */ /* 0x001fc800078e020a */
[----:B------:R-:W-:-:S05]  /*a210*/  IMAD R12, R19, UR5, R12 ;  /* 0x00000005130c7c24 */ /* 0x000fca000f8e020c */
[----:B------:R-:W-:Y:S02]  /*a220*/  SEL R22, R15, R12, !P1 ;  /* 0x0000000c0f167207 */ /* 0x000fe40004800000 */
[----:B------:R-:W-:-:S07]  /*a230*/  SEL R19, R12, R15, !P1 ;  /* 0x0000000f0c137207 */ /* 0x000fce0004800000 */
.L_x_225:
[----:B------:R-:W-:Y:S05]  /*a240*/  BSYNC B1 ;  /* 0x0000000000017941 */ /* 0x000fea0003800000 */
.L_x_224:
[----:B------:R-:W-:-:S13]  /*a250*/  LOP3.LUT P1, RZ, R3, 0xff, RZ, 0xc0, !PT ;  /* 0x000000ff03ff7812 */ /* 0x000fda000782c0ff */
[----:B------:R-:W-:Y:S05]  /*a260*/  @P1 BRA `(.L_x_228) ;  /* 0xfffffff400201947 */ /* 0x000fea000383ffff */
[----:B------:R-:W-:Y:S05]  /*a270*/  BSYNC B0 ;  /* 0x0000000000007941 */ /* 0x000fea0003800000 */
.L_x_216:
[----:B------:R-:W-:-:S03]  /*a280*/  UMOV UR4, 0xffffffff ;  /* 0xffffffff00047882 */ /* 0x000fc60000000000 */
[----:B------:R-:W-:Y:S05]  /*a290*/  BRA.DIV UR4, `(.L_x_229) ;  /* 0x0000000a04cc7947 */ /* 0x000fea000b800000 */
[----:B------:R-:W-:-:S13]  /*a2a0*/  ELECT P6, URZ, PT ;  /* 0x00000000003f782f */ /* 0x000fda00038c0000 */
.L_x_256:
[----:B------:R-:W-:Y:S04]  /*a2b0*/  BSSY B0, `(.L_x_230) ;  /* 0x000008e000007945 */ /* 0x000fe80003800000 */
[----:B------:R-:W-:Y:S05]  /*a2c0*/  @!P6 BRA `(.L_x_231) ;  /* 0x000000080030e947 */ /* 0x000fea0003800000 */
[----:B------:R-:W-:-:S04]  /*a2d0*/  LOP3.LUT R16, R16, 0x2, RZ, 0xfc, !PT ;  /* 0x0000000210107812 */ /* 0x000fc800078efcff */
[----:B------:R-:W-:-:S13]  /*a2e0*/  ISETP.NE.AND P0, PT, R16, 0x3, PT ;  /* 0x000000031000780c */ /* 0x000fda0003f05270 */
[----:B------:R-:W-:Y:S05]  /*a2f0*/  @!P0 BRA `(.L_x_232) ;  /* 0x0000000000048947 */ /* 0x000fea0003800000 */
[----:B------:R-:W-:Y:S01]  /*a300*/  BPT.TRAP 0x1 ;  /* 0x000000040000795c */ /* 0x000fe20000300000 */
.L_x_232:
[----:B------:R-:W0:Y:S01]  /*a310*/  S2R R3, SR_CgaCtaId ;  /* 0x0000000000037919 */ /* 0x000e220000008800 */
[----:B------:R-:W-:Y:S02]  /*a320*/  MOV R2, 0x400 ;  /* 0x0000040000027802 */ /* 0x000fe40000000f00 */
[----:B------:R-:W-:Y:S02]  /*a330*/  SHF.L.U32 R4, R0, 0x1f, RZ ;  /* 0x0000001f00047819 */ /* 0x000fe400000006ff */
[----:B0-----:R-:W-:-:S05]  /*a340*/  LEA R2, R3, R2, 0x18 ;  /* 0x0000000203027211 */ /* 0x001fca00078ec0ff */
[----:B------:R-:W-:-:S04]  /*a350*/  VIADD R2, R2, 0x78 ;  /* 0x0000007802027836 */ /* 0x000fc80000000000 */
[C---:B------:R-:W-:Y:S02]  /*a360*/  IMAD R9, R7.reuse, 0x8, R2 ;  /* 0x0000000807097824 */ /* 0x040fe400078e0202 */
[----:B------:R-:W-:Y:S02]  /*a370*/  VIADD R7, R7, 0x1 ;  /* 0x0000000107077836 */ /* 0x000fe40000000000 */
[----:B------:R-:W0:Y:S03]  /*a380*/  SYNCS.PHASECHK.TRANS64.TRYWAIT P0, [R9+URZ], R4 ;  /* 0x00000004090075a7 */ /* 0x000e26000800017f */
[----:B------:R-:W-:-:S04]  /*a390*/  ISETP.NE.AND P1, PT, R7, 0xf, PT ;  /* 0x0000000f0700780c */ /* 0x000fc80003f25270 */
[----:B------:R-:W-:Y:S02]  /*a3a0*/  SEL R3, RZ, 0x1, P1 ;  /* 0x00000001ff037807 */ /* 0x000fe40000800000 */
[----:B------:R-:W-:Y:S02]  /*a3b0*/  SEL R7, R7, RZ, P1 ;  /* 0x000000ff07077207 */ /* 0x000fe40000800000 */
[----:B------:R-:W-:-:S03]  /*a3c0*/  LOP3.LUT R6, R0, R3, RZ, 0x3c, !PT ;  /* 0x0000000300067212 */ /* 0x000fc600078e3cff */
[----:B------:R-:W-:Y:S01]  /*a3d0*/  IMAD R8, R7, 0x8, R2 ;  /* 0x0000000807087824 */ /* 0x000fe200078e0202 */
[----:B------:R-:W-:Y:S01]  /*a3e0*/  SHF.L.U32 R5, R6, 0x1f, RZ ;  /* 0x0000001f06057819 */ /* 0x000fe200000006ff */
[----:B0-----:R-:W-:Y:S06]  /*a3f0*/  @!P0 BRA `(.L_x_233) ;  /* 0x0000000800948947 */ /* 0x001fec0003800000 */
.L_x_257:
[----:B------:R-:W1:Y:S01]  /*a400*/  SYNCS.PHASECHK.TRANS64.TRYWAIT P0, [R8+URZ], R5 ;  /* 0x00000005080075a7 */ /* 0x000e62000800017f */
[----:B------:R-:W-:-:S05]  /*a410*/  VIADD R0, R7, 0x1 ;  /* 0x0000000107007836 */ /* 0x000fca0000000000 */
[----:B------:R-:W-:-:S04]  /*a420*/  ISETP.NE.AND P1, PT, R0, 0xf, PT ;  /* 0x0000000f0000780c */ /* 0x000fc80003f25270 */
[----:B------:R-:W-:Y:S02]  /*a430*/  SEL R3, RZ, 0x1, P1 ;  /* 0x00000001ff037807 */ /* 0x000fe40000800000 */
[----:B------:R-:W-:Y:S02]  /*a440*/  SEL R7, R0, RZ, P1 ;  /* 0x000000ff00077207 */ /* 0x000fe40000800000 */
[----:B------:R-:W-:-:S03]  /*a450*/  LOP3.LUT R6, R6, R3, RZ, 0x3c, !PT ;  /* 0x0000000306067212 */ /* 0x000fc600078e3cff */
[----:B0-----:R-:W-:Y:S01]  /*a460*/  IMAD R9, R7, 0x8, R2 ;  /* 0x0000000807097824 */ /* 0x001fe200078e0202 */
[----:B------:R-:W-:Y:S01]  /*a470*/  SHF.L.U32 R4, R6, 0x1f, RZ ;  /* 0x0000001f06047819 */ /* 0x000fe200000006ff */
[----:B-1----:R-:W-:Y:S06]  /*a480*/  @!P0 BRA `(.L_x_234) ;  /* 0x0000000800848947 */ /* 0x002fec0003800000 */
.L_x_258:
        /* <DEDUP_REMOVED lines=9> */
.L_x_259:
        /* <DEDUP_REMOVED lines=9> */
.L_x_260:
        /* <DEDUP_REMOVED lines=9> */
.L_x_261:
        /* <DEDUP_REMOVED lines=9> */
.L_x_262:
        /* <DEDUP_REMOVED lines=9> */
.L_x_263:
        /* <DEDUP_REMOVED lines=9> */
.L_x_264:
        /* <DEDUP_REMOVED lines=9> */
.L_x_265:
        /* <DEDUP_REMOVED lines=9> */
.L_x_266:
        /* <DEDUP_REMOVED lines=9> */
.L_x_267:
        /* <DEDUP_REMOVED lines=9> */
.L_x_268:
[----:B------:R-:W1:Y:S01]  /*aa30*/  SYNCS.PHASECHK.TRANS64.TRYWAIT P0, [R9+URZ], R4 ;  /* 0x00000004090075a7 */ /* 0x000e62000800017f */
[----:B------:R-:W-:-:S05]  /*aa40*/  VIADD R0, R7, 0x1 ;  /* 0x0000000107007836 */ /* 0x000fca0000000000 */
[----:B------:R-:W-:-:S04]  /*aa50*/  ISETP.NE.AND P1, PT, R0, 0xf, PT ;  /* 0x0000000f0000780c */ /* 0x000fc80003f25270 */
[----:B------:R-:W-:Y:S02]  /*aa60*/  SEL R3, RZ, 0x1, P1 ;  /* 0x00000001ff037807 */ /* 0x000fe40000800000 */
[----:B------:R-:W-:Y:S02]  /*aa70*/  SEL R7, R0, RZ, P1 ;  /* 0x000000ff00077207 */ /* 0x000fe40000800000 */
[----:B------:R-:W-:-:S03]  /*aa80*/  LOP3.LUT R11, R6, R3, RZ, 0x3c, !PT ;  /* 0x00000003060b7212 */ /* 0x000fc600078e3cff */
[----:B------:R-:W-:Y:S01]  /*aa90*/  IMAD R6, R7, 0x8, R2 ;  /* 0x0000000807067824 */ /* 0x000fe200078e0202 */
[----:B0-----:R-:W-:Y:S01]  /*aaa0*/  SHF.L.U32 R5, R11, 0x1f, RZ ;  /* 0x0000001f0b057819 */ /* 0x001fe200000006ff */
[----:B-1----:R-:W-:Y:S06]  /*aab0*/  @!P0 BRA `(.L_x_245) ;  /* 0x0000000400d48947 */ /* 0x002fec0003800000 */
.L_x_269:
[----:B------:R-:W1:Y:S01]  /*aac0*/  SYNCS.PHASECHK.TRANS64.TRYWAIT P0, [R6+URZ], R5 ;  /* 0x00000005060075a7 */ /* 0x000e62000800017f */
[----:B------:R-:W-:-:S05]  /*aad0*/  VIADD R0, R7, 0x1 ;  /* 0x0000000107007836 */ /* 0x000fca0000000000 */
[----:B------:R-:W-:-:S04]  /*aae0*/  ISETP.NE.AND P1, PT, R0, 0xf, PT ;  /* 0x0000000f0000780c */ /* 0x000fc80003f25270 */
[----:B0-----:R-:W-:Y:S02]  /*aaf0*/  SEL R4, RZ, 0x1, P1 ;  /* 0x00000001ff047807 */ /* 0x001fe40000800000 */
[----:B------:R-:W-:Y:S02]  /*ab00*/  SEL R3, R0, RZ, P1 ;  /* 0x000000ff00037207 */ /* 0x000fe40000800000 */
[----:B------:R-:W-:Y:S01]  /*ab10*/  LOP3.LUT R0, R11, R4, RZ, 0x3c, !PT ;  /* 0x000000040b007212 */ /* 0x000fe200078e3cff */
[----:B-1----:R-:W-:Y:S06]  /*ab20*/  @!P0 BRA `(.L_x_246) ;  /* 0x0000000400cc8947 */ /* 0x002fec0003800000 */
.L_x_270:
[----:B------:R-:W-:Y:S01]  /*ab30*/  IMAD R3, R3, 0x8, R2 ;  /* 0x0000000803037824 */ /* 0x000fe200078e0202 */
[----:B------:R-:W-:-:S07]  /*ab40*/  SHF.L.U32 R0, R0, 0x1f, RZ ;  /* 0x0000001f00007819 */ /* 0x000fce00000006ff */
.L_x_247:
[----:B-1----:R1:W2:Y:S02]  /*ab50*/  SYNCS.PHASECHK.TRANS64.TRYWAIT P0, [R3+URZ], R0 ;  /* 0x00000000030075a7 */ /* 0x0022a4000800017f */
[----:B--2---:R-:W-:Y:S05]  /*ab60*/  @!P0 NANOSLEEP.SYNCS 0x989680 ;  /* 0x009896800000895d */ /* 0x004fea0003900000 */
[----:B------:R-:W2:Y:S02]  /*ab70*/  @!P0 SYNCS.PHASECHK.TRANS64 P0, [R3+URZ], R0 ;  /* 0x00000000030085a7 */ /* 0x000ea4000800007f */
[----:B--2---:R-:W-:Y:S05]  /*ab80*/  @!P0 BRA `(.L_x_247) ;  /* 0xfffffffc00f08947 */ /* 0x004fea000383ffff */
.L_x_231:
[----:B------:R-:W-:Y:S05]  /*ab90*/  BSYNC B0 ;  /* 0x0000000000007941 */ /* 0x000fea0003800000 */
.L_x_230:
[----:B------:R-:W-:Y:S05]  /*aba0*/  EXIT ;  /* 0x000000000000794d */ /* 0x000fea0003800000 */
.L_x_20:
[----:B-1----:R1:W2:Y:S02]  /*abb0*/  SYNCS.PHASECHK.TRANS64.TRYWAIT P0, [R121+URZ], R0 ;  /* 0x00000000790075a7 */ /* 0x0022a4000800017f */
[----:B--2---:R-:W-:Y:S05]  /*abc0*/  @!P0 NANOSLEEP.SYNCS 0x989680 ;  /* 0x009896800000895d */ /* 0x004fea0003900000 */
[----:B------:R-:W2:Y:S02]  /*abd0*/  @!P0 SYNCS.PHASECHK.TRANS64 P0, [R121+URZ], R0 ;  /* 0x00000000790085a7 */ /* 0x000ea4000800007f */
[----:B--2---:R-:W-:Y:S05]  /*abe0*/  @!P0 BRA `(.L_x_20) ;  /* 0xfffffffc00f08947 */ /* 0x004fea000383ffff */
[----:B------:R-:W-:Y:S05]  /*abf0*/  BRA `(.L_x_248) ;  /* 0xffffff6c001c7947 */ /* 0x000fea000383ffff */
.L_x_25:
[----:B--2---:R2:W3:Y:S02]  /*ac00*/  SYNCS.PHASECHK.TRANS64.TRYWAIT P1, [R3+URZ], R0 ;  /* 0x00000000030075a7 */ /* 0x0044e4000802017f */
[----:B---3--:R-:W-:Y:S05]  /*ac10*/  @!P1 NANOSLEEP.SYNCS 0x989680 ;  /* 0x009896800000995d */ /* 0x008fea0003900000 */
[----:B------:R-:W3:Y:S02]  /*ac20*/  @!P1 SYNCS.PHASECHK.TRANS64 P1, [R3+URZ], R0 ;  /* 0x00000000030095a7 */ /* 0x000ee4000802007f */
[----:B---3--:R-:W-:Y:S05]  /*ac30*/  @!P1 BRA `(.L_x_25) ;  /* 0xfffffffc00f09947 */ /* 0x008fea000383ffff */
[----:B------:R-:W-:Y:S05]  /*ac40*/  BRA `(.L_x_24) ;  /* 0xffffff6c00887947 */ /* 0x000fea000383ffff */
.L_x_30:
[----:B--2---:R-:W-:-:S04]  /*ac50*/  IMAD.U32 R5, RZ, RZ, UR6 ;  /* 0x00000006ff057e24 */ /* 0x004fc8000f8e00ff */
[----:B------:R2:W3:Y:S03]  /*ac60*/  SYNCS.PHASECHK.TRANS64.TRYWAIT P1, [R5+URZ], R4 ;  /* 0x00000004050075a7 */ /* 0x0004e6000802017f */
[----:B---3--:R-:W-:Y:S05]  /*ac70*/  @!P1 NANOSLEEP.SYNCS 0x989680 ;  /* 0x009896800000995d */ /* 0x008fea0003900000 */
[----:B------:R-:W3:Y:S02]  /*ac80*/  @!P1 SYNCS.PHASECHK.TRANS64 P1, [R5+URZ], R4 ;  /* 0x00000004050095a7 */ /* 0x000ee4000802007f */
[----:B---3--:R-:W-:Y:S05]  /*ac90*/  @!P1 BRA `(.L_x_30) ;  /* 0xfffffffc00ec9947 */ /* 0x008fea000383ffff */
[----:B------:R-:W-:Y:S05]  /*aca0*/  BRA `(.L_x_29) ;  /* 0xffffff7800487947 */ /* 0x000fea000383ffff */
.L_x_36:
[----:B-1----:R1:W2:Y:S02]  /*acb0*/  SYNCS.PHASECHK.TRANS64.TRYWAIT P0, [R121+URZ+0x10], R0 ;  /* 0x00001000790075a7 */ /* 0x0022a4000800017f */
[----:B--2---:R-:W-:Y:S05]  /*acc0*/  @!P0 NANOSLEEP.SYNCS 0x989680 ;  /* 0x009896800000895d */ /* 0x004fea0003900000 */
[----:B------:R-:W2:Y:S02]  /*acd0*/  @!P0 SYNCS.PHASECHK.TRANS64 P0, [R121+URZ+0x10], R0 ;  /* 0x00001000790085a7 */ /* 0x000ea4000800007f */
[----:B--2---:R-:W-:Y:S05]  /*ace0*/  @!P0 BRA `(.L_x_36) ;  /* 0xfffffffc00f08947 */ /* 0x004fea000383ffff */
[----:B------:R-:W-:Y:S05]  /*acf0*/  BRA `(.L_x_249) ;  /* 0xffffff84003c7947 */ /* 0x000fea000383ffff */
.L_x_217:
[----:B------:R-:W-:Y:S01]  /*ad00*/  BSSY B1, `(.L_x_250) ;  /* 0x0000006000017945 */ /* 0x000fe20003800000 */
[----:B------:R-:W-:-:S07]  /*ad10*/  IMAD.MOV.U32 R15, RZ, RZ, -0x1 ;  /* 0xffffffffff0f7424 */ /* 0x000fce00078e00ff */
[----:B-----5:R-:W-:Y:S05]  /*ad20*/  WARPSYNC.COLLECTIVE R15, `(.L_x_251) ;  /* 0x000000000f0c7348 */ /* 0x020fea0003c00000 */
[----:B------:R-:W-:Y:S02]  /*ad30*/  ELECT P6, UR62, PT ;  /* 0x00000000003e782f */ /* 0x000fe400038c0000 */
[----:B------:R-:W-:Y:S01]  /*ad40*/  MOV R14, UR62 ;  /* 0x0000003e000e7c02 */ /* 0x000fe20008000f00 */
[----:B-----5:R-:W-:Y:S10]  /*ad50*/  ENDCOLLECTIVE ;  /* 0x000000000000791b */ /* 0x020ff40003800000 */
.L_x_251:
[----:B------:R-:W-:Y:S05]  /*ad60*/  BSYNC B1 ;  /* 0x0000000000017941 */ /* 0x000fea0003800000 */
.L_x_250:
[----:B------:R-:W-:Y:S05]  /*ad70*/  BRA `(.L_x_252) ;  /* 0xffffffe800687947 */ /* 0x000fea000383ffff */
.L_x_220:
[----:B-1----:R1:W2:Y:S02]  /*ad80*/  SYNCS.PHASECHK.TRANS64.TRYWAIT P1, [R12+URZ+0x78], R5 ;  /* 0x000078050c0075a7 */ /* 0x0022a4000802017f */
[----:B--2---:R-:W-:Y:S05]  /*ad90*/  @!P1 NANOSLEEP.SYNCS 0x989680 ;  /* 0x009896800000995d */ /* 0x004fea0003900000 */
[----:B------:R-:W2:Y:S02]  /*ada0*/  @!P1 SYNCS.PHASECHK.TRANS64 P1, [R12+URZ+0x78], R5 ;  /* 0x000078050c0095a7 */ /* 0x000ea4000802007f */
[----:B--2---:R-:W-:Y:S05]  /*adb0*/  @!P1 BRA `(.L_x_220) ;  /* 0xfffffffc00f09947 */ /* 0x004fea000383ffff */
[----:B------:R-:W-:Y:S05]  /*adc0*/  BRA `(.L_x_253) ;  /* 0xffffffe800a07947 */ /* 0x000fea000383ffff */
.L_x_229:
[----:B------:R-:W-:Y:S01]  /*add0*/  BSSY B0, `(.L_x_254) ;  /* 0x0000006000007945 */ /* 0x000fe20003800000 */
[----:B------:R-:W-:-:S07]  /*ade0*/  IMAD.MOV.U32 R15, RZ, RZ, -0x1 ;  /* 0xffffffffff0f7424 */ /* 0x000fce00078e00ff */
[----:B-----5:R-:W-:Y:S05]  /*adf0*/  WARPSYNC.COLLECTIVE R15, `(.L_x_255) ;  /* 0x000000000f0c7348 */ /* 0x020fea0003c00000 */
[----:B------:R-:W-:Y:S02]  /*ae00*/  ELECT P6, UR62, PT ;  /* 0x00000000003e782f */ /* 0x000fe400038c0000 */
[----:B------:R-:W-:Y:S01]  /*ae10*/  MOV R14, UR62 ;  /* 0x0000003e000e7c02 */ /* 0x000fe20008000f00 */
[----:B-----5:R-:W-:Y:S10]  /*ae20*/  ENDCOLLECTIVE ;  /* 0x000000000000791b */ /* 0x020ff40003800000 */
.L_x_255:
[----:B------:R-:W-:Y:S05]  /*ae30*/  BSYNC B0 ;  /* 0x0000000000007941 */ /* 0x000fea0003800000 */
.L_x_254:
[----:B------:R-:W-:Y:S05]  /*ae40*/  BRA `(.L_x_256) ;  /* 0xfffffff400187947 */ /* 0x000fea000383ffff */
.L_x_233:
[----:B0-----:R0:W1:Y:S02]  /*ae50*/  SYNCS.PHASECHK.TRANS64.TRYWAIT P0, [R9+URZ], R4 ;  /* 0x00000004090075a7 */ /* 0x001064000800017f */
[----:B-1----:R-:W-:Y:S05]  /*ae60*/  @!P0 NANOSLEEP.SYNCS 0x989680 ;  /* 0x009896800000895d */ /* 0x002fea0003900000 */
[----:B------:R-:W1:Y:S02]  /*ae70*/  @!P0 SYNCS.PHASECHK.TRANS64 P0, [R9+URZ], R4 ;  /* 0x00000004090085a7 */ /* 0x000e64000800007f */
[----:B-1----:R-:W-:Y:S05]  /*ae80*/  @!P0 BRA `(.L_x_233) ;  /* 0xfffffffc00f08947 */ /* 0x002fea000383ffff */
[----:B------:R-:W-:Y:S05]  /*ae90*/  BRA `(.L_x_257) ;  /* 0xfffffff400587947 */ /* 0x000fea000383ffff */
.L_x_234:
[----:B0-----:R0:W1:Y:S02]  /*aea0*/  SYNCS.PHASECHK.TRANS64.TRYWAIT P0, [R8+URZ], R5 ;  /* 0x00000005080075a7 */ /* 0x001064000800017f */
[----:B-1----:R-:W-:Y:S05]  /*aeb0*/  @!P0 NANOSLEEP.SYNCS 0x989680 ;  /* 0x009896800000895d */ /* 0x002fea0003900000 */
[----:B------:R-:W1:Y:S02]  /*aec0*/  @!P0 SYNCS.PHASECHK.TRANS64 P0, [R8+URZ], R5 ;  /* 0x00000005080085a7 */ /* 0x000e64000800007f */
[----:B-1----:R-:W-:Y:S05]  /*aed0*/  @!P0 BRA `(.L_x_234) ;  /* 0xfffffffc00f08947 */ /* 0x002fea000383ffff */
[----:B------:R-:W-:Y:S05]  /*aee0*/  BRA `(.L_x_258) ;  /* 0xfffffff400687947 */ /* 0x000fea000383ffff */
.L_x_235:
[----:B0-----:R0:W1:Y:S02]  /*aef0*/  SYNCS.PHASECHK.TRANS64.TRYWAIT P0, [R9+URZ], R4 ;  /* 0x00000004090075a7 */ /* 0x001064000800017f */
[----:B-1----:R-:W-:Y:S05]  /*af00*/  @!P0 NANOSLEEP.SYNCS 0x989680 ;  /* 0x009896800000895d */ /* 0x002fea0003900000 */
[----:B------:R-:W1:Y:S02]  /*af10*/  @!P0 SYNCS.PHASECHK.TRANS64 P0, [R9+URZ], R4 ;  /* 0x00000004090085a7 */ /* 0x000e64000800007f */
[----:B-1----:R-:W-:Y:S05]  /*af20*/  @!P0 BRA `(.L_x_235) ;  /* 0xfffffffc00f08947 */ /* 0x002fea000383ffff */
[----:B------:R-:W-:Y:S05]  /*af30*/  BRA `(.L_x_259) ;  /* 0xfffffff400787947 */ /* 0x000fea000383ffff */
.L_x_236:
[----:B0-----:R0:W1:Y:S02]  /*af40*/  SYNCS.PHASECHK.TRANS64.TRYWAIT P0, [R8+URZ], R5 ;  /* 0x00000005080075a7 */ /* 0x001064000800017f */
[----:B-1----:R-:W-:Y:S05]  /*af50*/  @!P0 NANOSLEEP.SYNCS 0x989680 ;  /* 0x009896800000895d */ /* 0x002fea0003900000 */
[----:B------:R-:W1:Y:S02]  /*af60*/  @!P0 SYNCS.PHASECHK.TRANS64 P0, [R8+URZ], R5 ;  /* 0x00000005080085a7 */ /* 0x000e64000800007f */
[----:B-1----:R-:W-:Y:S05]  /*af70*/  @!P0 BRA `(.L_x_236) ;  /* 0xfffffffc00f08947 */ /* 0x002fea000383ffff */
[----:B------:R-:W-:Y:S05]  /*af80*/  BRA `(.L_x_260) ;  /* 0xfffffff400887947 */ /* 0x000fea000383ffff */
.L_x_237:
[----:B0-----:R0:W1:Y:S02]  /*af90*/  SYNCS.PHASECHK.TRANS64.TRYWAIT P0, [R9+URZ], R4 ;  /* 0x00000004090075a7 */ /* 0x001064000800017f */
[----:B-1----:R-:W-:Y:S05]  /*afa0*/  @!P0 NANOSLEEP.SYNCS 0x989680 ;  /* 0x009896800000895d */ /* 0x002fea0003900000 */
[----:B------:R-:W1:Y:S02]  /*afb0*/  @!P0 SYNCS.PHASECHK.TRANS64 P0, [R9+URZ], R4 ;  /* 0x00000004090085a7 */ /* 0x000e64000800007f */
[----:B-1----:R-:W-:Y:S05]  /*afc0*/  @!P0 BRA `(.L_x_237) ;  /* 0xfffffffc00f08947 */ /* 0x002fea000383ffff */
[----:B------:R-:W-:Y:S05]  /*afd0*/  BRA `(.L_x_261) ;  /* 0xfffffff400987947 */ /* 0x000fea000383ffff */
.L_x_238:
[----:B0-----:R0:W1:Y:S02]  /*afe0*/  SYNCS.PHASECHK.TRANS64.TRYWAIT P0, [R8+URZ], R5 ;  /* 0x00000005080075a7 */ /* 0x001064000800017f */
[----:B-1----:R-:W-:Y:S05]  /*aff0*/  @!P0 NANOSLEEP.SYNCS 0x989680 ;  /* 0x009896800000895d */ /* 0x002fea0003900000 */
[----:B------:R-:W1:Y:S02]  /*b000*/  @!P0 SYNCS.PHASECHK.TRANS64 P0, [R8+URZ], R5 ;  /* 0x00000005080085a7 */ /* 0x000e64000800007f */
[----:B-1----:R-:W-:Y:S05]  /*b010*/  @!P0 BRA `(.L_x_238) ;  /* 0xfffffffc00f08947 */ /* 0x002fea000383ffff */
[----:B------:R-:W-:Y:S05]  /*b020*/  BRA `(.L_x_262) ;  /* 0xfffffff400a87947 */ /* 0x000fea000383ffff */
.L_x_239:
[----:B0-----:R0:W1:Y:S02]  /*b030*/  SYNCS.PHASECHK.TRANS64.TRYWAIT P0, [R9+URZ], R4 ;  /* 0x00000004090075a7 */ /* 0x001064000800017f */
[----:B-1----:R-:W-:Y:S05]  /*b040*/  @!P0 NANOSLEEP.SYNCS 0x989680 ;  /* 0x009896800000895d */ /* 0x002fea0003900000 */
[----:B------:R-:W1:Y:S02]  /*b050*/  @!P0 SYNCS.PHASECHK.TRANS64 P0, [R9+URZ], R4 ;  /* 0x00000004090085a7 */ /* 0x000e64000800007f */
[----:B-1----:R-:W-:Y:S05]  /*b060*/  @!P0 BRA `(.L_x_239) ;  /* 0xfffffffc00f08947 */ /* 0x002fea000383ffff */
[----:B------:R-:W-:Y:S05]  /*b070*/  BRA `(.L_x_263) ;  /* 0xfffffff400b87947 */ /* 0x000fea000383ffff */
.L_x_240:
[----:B0-----:R0:W1:Y:S02]  /*b080*/  SYNCS.PHASECHK.TRANS64.TRYWAIT P0, [R8+URZ], R5 ;  /* 0x00000005080075a7 */ /* 0x001064000800017f */
[----:B-1----:R-:W-:Y:S05]  /*b090*/  @!P0 NANOSLEEP.SYNCS 0x989680 ;  /* 0x009896800000895d */ /* 0x002fea0003900000 */
[----:B------:R-:W1:Y:S02]  /*b0a0*/  @!P0 SYNCS.PHASECHK.TRANS64 P0, [R8+URZ], R5 ;  /* 0x00000005080085a7 */ /* 0x000e64000800007f */
[----:B-1----:R-:W-:Y:S05]  /*b0b0*/  @!P0 BRA `(.L_x_240) ;  /* 0xfffffffc00f08947 */ /* 0x002fea000383ffff */
[----:B------:R-:W-:Y:S05]  /*b0c0*/  BRA `(.L_x_264) ;  /* 0xfffffff400c87947 */ /* 0x000fea000383ffff */
.L_x_241:
[----:B0-----:R0:W1:Y:S02]  /*b0d0*/  SYNCS.PHASECHK.TRANS64.TRYWAIT P0, [R9+URZ], R4 ;  /* 0x00000004090075a7 */ /* 0x001064000800017f */
[----:B-1----:R-:W-:Y:S05]  /*b0e0*/  @!P0 NANOSLEEP.SYNCS 0x989680 ;  /* 0x009896800000895d */ /* 0x002fea0003900000 */
[----:B------:R-:W1:Y:S02]  /*b0f0*/  @!P0 SYNCS.PHASECHK.TRANS64 P0, [R9+URZ], R4 ;  /* 0x00000004090085a7 */ /* 0x000e64000800007f */
[----:B-1----:R-:W-:Y:S05]  /*b100*/  @!P0 BRA `(.L_x_241) ;  /* 0xfffffffc00f08947 */ /* 0x002fea000383ffff */
[----:B------:R-:W-:Y:S05]  /*b110*/  BRA `(.L_x_265) ;  /* 0xfffffff400d87947 */ /* 0x000fea000383ffff */
.L_x_242:
[----:B0-----:R0:W1:Y:S02]  /*b120*/  SYNCS.PHASECHK.TRANS64.TRYWAIT P0, [R8+URZ], R5 ;  /* 0x00000005080075a7 */ /* 0x001064000800017f */
[----:B-1----:R-:W-:Y:S05]  /*b130*/  @!P0 NANOSLEEP.SYNCS 0x989680 ;  /* 0x009896800000895d */ /* 0x002fea0003900000 */
[----:B------:R-:W1:Y:S02]  /*b140*/  @!P0 SYNCS.PHASECHK.TRANS64 P0, [R8+URZ], R5 ;  /* 0x00000005080085a7 */ /* 0x000e64000800007f */
[----:B-1----:R-:W-:Y:S05]  /*b150*/  @!P0 BRA `(.L_x_242) ;  /* 0xfffffffc00f08947 */ /* 0x002fea000383ffff */
[----:B------:R-:W-:Y:S05]  /*b160*/  BRA `(.L_x_266) ;  /* 0xfffffff400e87947 */ /* 0x000fea000383ffff */
.L_x_243:
[----:B0-----:R0:W1:Y:S02]  /*b170*/  SYNCS.PHASECHK.TRANS64.TRYWAIT P0, [R9+URZ], R4 ;  /* 0x00000004090075a7 */ /* 0x001064000800017f */
[----:B-1----:R-:W-:Y:S05]  /*b180*/  @!P0 NANOSLEEP.SYNCS 0x989680 ;  /* 0x009896800000895d */ /* 0x002fea0003900000 */
[----:B------:R-:W1:Y:S02]  /*b190*/  @!P0 SYNCS.PHASECHK.TRANS64 P0, [R9+URZ], R4 ;  /* 0x00000004090085a7 */ /* 0x000e64000800007f */
[----:B-1----:R-:W-:Y:S05]  /*b1a0*/  @!P0 BRA `(.L_x_243) ;  /* 0xfffffffc00f08947 */ /* 0x002fea000383ffff */
[----:B------:R-:W-:Y:S05]  /*b1b0*/  BRA `(.L_x_267) ;  /* 0xfffffff400f87947 */ /* 0x000fea000383ffff */
.L_x_244:
[----:B0-----:R0:W1:Y:S02]  /*b1c0*/  SYNCS.PHASECHK.TRANS64.TRYWAIT P0, [R8+URZ], R5 ;  /* 0x00000005080075a7 */ /* 0x001064000800017f */
[----:B-1----:R-:W-:Y:S05]  /*b1d0*/  @!P0 NANOSLEEP.SYNCS 0x989680 ;  /* 0x009896800000895d */ /* 0x002fea0003900000 */
[----:B------:R-:W1:Y:S02]  /*b1e0*/  @!P0 SYNCS.PHASECHK.TRANS64 P0, [R8+URZ], R5 ;  /* 0x00000005080085a7 */ /* 0x000e64000800007f */
[----:B-1----:R-:W-:Y:S05]  /*b1f0*/  @!P0 BRA `(.L_x_244) ;  /* 0xfffffffc00f08947 */ /* 0x002fea000383ffff */
[----:B------:R-:W-:Y:S05]  /*b200*/  BRA `(.L_x_268) ;  /* 0xfffffff800087947 */ /* 0x000fea000383ffff */
.L_x_245:
[----:B0-----:R0:W1:Y:S02]  /*b210*/  SYNCS.PHASECHK.TRANS64.TRYWAIT P0, [R9+URZ], R4 ;  /* 0x00000004090075a7 */ /* 0x001064000800017f */
[----:B-1----:R-:W-:Y:S05]  /*b220*/  @!P0 NANOSLEEP.SYNCS 0x989680 ;  /* 0x009896800000895d */ /* 0x002fea0003900000 */
[----:B------:R-:W1:Y:S02]  /*b230*/  @!P0 SYNCS.PHASECHK.TRANS64 P0, [R9+URZ], R4 ;  /* 0x00000004090085a7 */ /* 0x000e64000800007f */
[----:B-1----:R-:W-:Y:S05]  /*b240*/  @!P0 BRA `(.L_x_245) ;  /* 0xfffffffc00f08947 */ /* 0x002fea000383ffff */
[----:B------:R-:W-:Y:S05]  /*b250*/  BRA `(.L_x_269) ;  /* 0xfffffff800187947 */ /* 0x000fea000383ffff */
.L_x_246:
[----:B0-----:R0:W1:Y:S02]  /*b260*/  SYNCS.PHASECHK.TRANS64.TRYWAIT P0, [R6+URZ], R5 ;  /* 0x00000005060075a7 */ /* 0x001064000800017f */
[----:B-1----:R-:W-:Y:S05]  /*b270*/  @!P0 NANOSLEEP.SYNCS 0x989680 ;  /* 0x009896800000895d */ /* 0x002fea0003900000 */
[----:B------:R-:W1:Y:S02]  /*b280*/  @!P0 SYNCS.PHASECHK.TRANS64 P0, [R6+URZ], R5 ;  /* 0x00000005060085a7 */ /* 0x000e64000800007f */
[----:B-1----:R-:W-:Y:S05]  /*b290*/  @!P0 BRA `(.L_x_246) ;  /* 0xfffffffc00f08947 */ /* 0x002fea000383ffff */
[----:B------:R-:W-:Y:S05]  /*b2a0*/  BRA `(.L_x_270) ;  /* 0xfffffff800207947 */ /* 0x000fea000383ffff */
.L_x_271:
[----:B------:R-:W-:-:S00]  /*b2b0*/  BRA `(.L_x_271) ;  /* 0xfffffffc00fc7947 */ /* 0x000fc0000383ffff */
[----:B------:R-:W-:-:S00]  /*b2c0*/  NOP ;  /* 0x0000000000007918 */ /* 0x000fc00000000000 */
        /* <DEDUP_REMOVED lines=11> */
.L_x_272:


//--------------------- .nv.global.init           --------------------------
	.section	.nv.global.init,"aw",@progbits
.nv.global.init:
	.type		$str$22,@object
	.size		$str$22,($str$23 - $str$22)
$str$22:
        /*0000*/ 	.byte	0x6b, 0x5f, 0x74, 0x69, 0x6c, 0x65, 0x5f, 0x63, 0x6f, 0x75, 0x6e, 0x74, 0x20, 0x3e, 0x3d, 0x20
        /*0010*/ 	.byte	0x31, 0x00
	.type		$str$23,@object
	.size		$str$23,(__unnamed_1 - $str$23)
$str$23:
        /*0012*/ 	.byte	0x2f, 0x74, 0x6d, 0x70, 0x2f, 0x63, 0x75, 0x74, 0x6c, 0x61, 0x73, 0x73, 0x5f, 0x73, 0x77, 0x65
        /*0022*/ 	.byte	0x65, 0x70, 0x5f, 0x73, 0x72, 0x63, 0x2f, 0x69, 0x6e, 0x63, 0x6c, 0x75, 0x64, 0x65, 0x2f, 0x63
        /*0032*/ 	.byte	0x75, 0x74, 0x6c, 0x61, 0x73, 0x73, 0x2f, 0x67, 0x65, 0x6d, 0x6d, 0x2f, 0x63, 0x6f, 0x6c, 0x6c
        /*0042*/ 	.byte	0x65, 0x63, 0x74, 0x69, 0x76, 0x65, 0x2f, 0x73, 0x6d, 0x39, 0x30, 0x5f, 0x6d, 0x6d, 0x61, 0x5f
        /*0052*/ 	.byte	0x74, 0x6d, 0x61, 0x5f, 0x67, 0x6d, 0x6d, 0x61, 0x5f, 0x73, 0x73, 0x5f, 0x77, 0x61, 0x72, 0x70
        /*0062*/ 	.byte	0x73, 0x70, 0x65, 0x63, 0x69, 0x61, 0x6c, 0x69, 0x7a, 0x65, 0x64, 0x2e, 0x68, 0x70, 0x70, 0x00
	.type		__unnamed_1,@object
	.size		__unnamed_1,(.L_0 - __unnamed_1)
__unnamed_1:
        /*0072*/ 	.byte	0x76, 0x6f, 0x69, 0x64, 0x20, 0x63, 0x75, 0x74, 0x6c, 0x61, 0x73, 0x73, 0x3a, 0x3a, 0x67, 0x65
        /* <DEDUP_REMOVED lines=180> */
        /*0bc2*/ 	.byte	0x00
.L_0:


//--------------------- .nv.shared._ZN7cutlass13device_kernelINS_4gemm6kernel13GemmUniversalIN4cute5tupleIJiiiiEEENS1_10collective13CollectiveMmaINS1_34MainloopSm90TmaGmmaWarpSpecializedILi15ENS5_IJNS4_1CILi2EEENSA_ILi1EEESC_EEENS1_32KernelTmaWarpSpecializedPingpongEEENS5_IJNSA_ILi64EEENSA_ILi176EEENSA_ILi32EEEEEENS_6half_tENS5_IJlSC_lEEESK_SL_NS4_8TiledMMAINS4_8MMA_AtomIJNS4_4SM904GMMA25MMA_64x16x16_F32F16F16_SSILNSP_5MajorE0ELSR_0ELNSP_7ScaleInE1ELSS_1EEEEEENS4_6LayoutINS5_IJSC_SC_SC_EEENS5_IJNSA_ILi0EEESX_SX_EEEEENS5_IJNS4_10UnderscoreES10_S10_EEEEENS4_13SM90_TMA_LOADENS4_14ComposedLayoutINS4_7SwizzleILi2ELi4ELi3EEENS4_18smem_ptr_flag_bitsILi16EEENSV_INS5_IJNSA_ILi8EEESI_EEENS5_IJSI_SC_EEEEEEEvNS4_8identityENS4_23SM90_TMA_LOAD_MULTICASTES1D_vS1E_EENS_8epilogue10collective6detail29Sm90TmaWarpSpecializedAdapterINS1I_15DefaultEpilogueISK_SL_SL_NS1H_6thread17LinearCombinationISK_Li1EffLNS1M_9ScaleType4KindE0ELNS_15FloatRoundStyleE2ESK_EENS1_15EpilogueDefaultEEEEEvvEEEEvNT_6ParamsE --------------------------
	.section	.nv.shared._ZN7cutlass13device_kernelINS_4gemm6kernel13GemmUniversalIN4cute5tupleIJiiiiEEENS1_10collective13CollectiveMmaINS1_34MainloopSm90TmaGmmaWarpSpecializedILi15ENS5_IJNS4_1CILi2EEENSA_ILi1EEESC_EEENS1_32KernelTmaWarpSpecializedPingpongEEENS5_IJNSA_ILi64EEENSA_ILi176EEENSA_ILi32EEEEEENS_6half_tENS5_IJlSC_lEEESK_SL_NS4_8TiledMMAINS4_8MMA_AtomIJNS4_4SM904GMMA25MMA_64x16x16_F32F16F16_SSILNSP_5MajorE0ELSR_0ELNSP_7ScaleInE1ELSS_1EEEEEENS4_6LayoutINS5_IJSC_SC_SC_EEENS5_IJNSA_ILi0EEESX_SX_EEEEENS5_IJNS4_10UnderscoreES10_S10_EEEEENS4_13SM90_TMA_LOADENS4_14ComposedLayoutINS4_7SwizzleILi2ELi4ELi3EEENS4_18smem_ptr_flag_bitsILi16EEENSV_INS5_IJNSA_ILi8EEESI_EEENS5_IJSI_SC_EEEEEEEvNS4_8identityENS4_23SM90_TMA_LOAD_MULTICASTES1D_vS1E_EENS_8epilogue10collective6detail29Sm90TmaWarpSpecializedAdapterINS1I_15DefaultEpilogueISK_SL_SL_NS1H_6thread17LinearCombinationISK_Li1EffLNS1M_9ScaleType4KindE0ELNS_15FloatRoundStyleE2ESK_EENS1_15EpilogueDefaultEEEEEvvEEEEvNT_6ParamsE,"aw",@nobits
	.sectionflags	@""
	.align	16
	.zero		1024


//--------------------- .nv.shared.reserved.0     --------------------------
	.section	.nv.shared.reserved.0,"aw",@nobits
	.weak		__nv_reservedSMEM_offset_0_alias
	.size		__nv_reservedSMEM_offset_0_alias, 0, 0
	.other		__nv_reservedSMEM_offset_0_alias,@"STO_CUDA_RESERVED_SHARED STV_DEFAULT"
__nv_reservedSMEM_offset_0_alias:
	.zero		0


//--------------------- .nv.global                --------------------------
	.section	.nv.global,"aw",@nobits
.nv.global:
	.type		_ZN39_INTERNAL_647b3cb3_4_k_cu_f082ea55_70184cute1_E,@object
	.size		_ZN39_INTERNAL_647b3cb3_4_k_cu_f082ea55_70184cute1_E,(_ZN39_INTERNAL_647b3cb3_4_k_cu_f082ea55_70184cuda3std3__45__cpo6cbeginE - _ZN39_INTERNAL_647b3cb3_4_k_cu_f082ea55_70184cute1_E)
_ZN39_INTERNAL_647b3cb3_4_k_cu_f082ea55_70184cute1_E:
	.zero		1
	.type		_ZN39_INTERNAL_647b3cb3_4_k_cu_f082ea55_70184cuda3std3__45__cpo6cbeginE,@object
	.size		_ZN39_INTERNAL_647b3cb3_4_k_cu_f082ea55_70184cuda3std3__45__cpo6cbeginE,(_ZN39_INTERNAL_647b3cb3_4_k_cu_f082ea55_70184cuda3std3__48in_placeE - _ZN39_INTERNAL_647b3cb3_4_k_cu_f082ea55_70184cuda3std3__45__cpo6cbeginE)
_ZN39_INTERNAL_647b3cb3_4_k_cu_f082ea55_70184cuda3std3__45__cpo6cbeginE:
	.zero		1
	.type		_ZN39_INTERNAL_647b3cb3_4_k_cu_f082ea55_70184cuda3std3__48in_placeE,@object
	.size		_ZN39_INTERNAL_647b3cb3_4_k_cu_f082ea55_70184cuda3std3__48in_placeE,(_ZN39_INTERNAL_647b3cb3_4_k_cu_f082ea55_70184cuda3std6ranges3__45__cpo9iter_moveE - _ZN39_INTERNAL_647b3cb3_4_k_cu_f082ea55_70184cuda3std3__48in_placeE)
_ZN39_INTERNAL_647b3cb3_4_k_cu_f082ea55_70184cuda3std3__48in_placeE:
	.zero		1
	.type		_ZN39_INTERNAL_647b3cb3_4_k_cu_f082ea55_70184cuda3std6ranges3__45__cpo9iter_moveE,@object
	.size		_ZN39_INTERNAL_647b3cb3_4_k_cu_f082ea55_70184cuda3std6ranges3__45__cpo9iter_moveE,(_ZN39_INTERNAL_647b3cb3_4_k_cu_f082ea55_70184cuda3std3__45__cpo5beginE - _ZN39_INTERNAL_647b3cb3_4_k_cu_f082ea55_70184cuda3std6ranges3__45__cpo9iter_moveE)
_ZN39_INTERNAL_647b3cb3_4_k_cu_f082ea55_70184cuda3std6ranges3__45__cpo9iter_moveE:
	.zero		1
	.type		_ZN39_INTERNAL_647b3cb3_4_k_cu_f082ea55_70184cuda3std3__45__cpo5beginE,@object
	.size		_ZN39_INTERNAL_647b3cb3_4_k_cu_f082ea55_70184cuda3std3__45__cpo5beginE,(_ZN39_INTERNAL_647b3cb3_4_k_cu_f082ea55_70184cuda3std3__441_GLOBAL__N__647b3cb3_4_k_cu_f082ea55_70186ignoreE - _ZN39_INTERNAL_647b3cb3_4_k_cu_f082ea55_70184cuda3std3__45__cpo5beginE)
_ZN39_INTERNAL_647b3cb3_4_k_cu_f082ea55_70184cuda3std3__45__cpo5beginE:
	.zero		1
	.type		_ZN39_INTERNAL_647b3cb3_4_k_cu_f082ea55_70184cuda3std3__441_GLOBAL__N__647b3cb3_4_k_cu_f082ea55_70186ignoreE,@object
	.size		_ZN39_INTERNAL_647b3cb3_4_k_cu_f082ea55_70184cuda3std3__441_GLOBAL__N__647b3cb3_4_k_cu_f082ea55_70186ignoreE,(_ZN39_INTERNAL_647b3cb3_4_k_cu_f082ea55_70184cute7productE - _ZN39_INTERNAL_647b3cb3_4_k_cu_f082ea55_70184cuda3std3__441_GLOBAL__N__647b3cb3_4_k_cu_f082ea55_70186ignoreE)
_ZN39_INTERNAL_647b3cb3_4_k_cu_f082ea55_70184cuda3std3__441_GLOBAL__N__647b3cb3_4_k_cu_f082ea55_70186ignoreE:
	.zero		1
	.type		_ZN39_INTERNAL_647b3cb3_4_k_cu_f082ea55_70184cute7productE,@object
	.size		_ZN39_INTERNAL_647b3cb3_4_k_cu_f082ea55_70184cute7productE,(_ZN39_INTERNAL_647b3cb3_4_k_cu_f082ea55_70184cuda3std3__45__cpo3endE - _ZN39_INTERNAL_647b3cb3_4_k_cu_f082ea55_70184cute7productE)
_ZN39_INTERNAL_647b3cb3_4_k_cu_f082ea55_70184cute7productE:
	.zero		1
	.type		_ZN39_INTERNAL_647b3cb3_4_k_cu_f082ea55_70184cuda3std3__45__cpo3endE,@object
	.size		_ZN39_INTERNAL_647b3cb3_4_k_cu_f082ea55_70184cuda3std3__45__cpo3endE,(_ZN39_INTERNAL_647b3cb3_4_k_cu_f082ea55_70184cuda3std3__419piecewise_constructE - _ZN39_INTERNAL_647b3cb3_4_k_cu_f082ea55_70184cuda3std3__45__cpo3endE)
_ZN39_INTERNAL_647b3cb3_4_k_cu_f082ea55_70184cuda3std3__45__cpo3endE:
	.zero		1
	.type		_ZN39_INTERNAL_647b3cb3_4_k_cu_f082ea55_70184cuda3std3__419piecewise_constructE,@object
	.size		_ZN39_INTERNAL_647b3cb3_4_k_cu_f082ea55_70184cuda3std3__419piecewise_constructE,(_ZN39_INTERNAL_647b3cb3_4_k_cu_f082ea55_70184cuda3std3__45__cpo4cendE - _ZN39_INTERNAL_647b3cb3_4_k_cu_f082ea55_70184cuda3std3__419piecewise_constructE)
_ZN39_INTERNAL_647b3cb3_4_k_cu_f082ea55_70184cuda3std3__419piecewise_constructE:
	.zero		1
	.type		_ZN39_INTERNAL_647b3cb3_4_k_cu_f082ea55_70184cuda3std3__45__cpo4cendE,@object
	.size		_ZN39_INTERNAL_647b3cb3_4_k_cu_f082ea55_70184cuda3std3__45__cpo4cendE,(_ZN39_INTERNAL_647b3cb3_4_k_cu_f082ea55_70184cuda3std6ranges3__45__cpo4swapE - _ZN39_INTERNAL_647b3cb3_4_k_cu_f082ea55_70184cuda3std3__45__cpo4cendE)
_ZN39_INTERNAL_647b3cb3_4_k_cu_f082ea55_70184cuda3std3__45__cpo4cendE:
	.zero		1
	.type		_ZN39_INTERNAL_647b3cb3_4_k_cu_f082ea55_70184cuda3std6ranges3__45__cpo4swapE,@object
	.size		_ZN39_INTERNAL_647b3cb3_4_k_cu_f082ea55_70184cuda3std6ranges3__45__cpo4swapE,(.L_8 - _ZN39_INTERNAL_647b3cb3_4_k_cu_f082ea55_70184cuda3std6ranges3__45__cpo4swapE)
_ZN39_INTERNAL_647b3cb3_4_k_cu_f082ea55_70184cuda3std6ranges3__45__cpo4swapE:
	.zero		1
.L_8:


//--------------------- .nv.constant0._ZN7cutlass13device_kernelINS_4gemm6kernel13GemmUniversalIN4cute5tupleIJiiiiEEENS1_10collective13CollectiveMmaINS1_34MainloopSm90TmaGmmaWarpSpecializedILi15ENS5_IJNS4_1CILi2EEENSA_ILi1EEESC_EEENS1_32KernelTmaWarpSpecializedPingpongEEENS5_IJNSA_ILi64EEENSA_ILi176EEENSA_ILi32EEEEEENS_6half_tENS5_IJlSC_lEEESK_SL_NS4_8TiledMMAINS4_8MMA_AtomIJNS4_4SM904GMMA25MMA_64x16x16_F32F16F16_SSILNSP_5MajorE0ELSR_0ELNSP_7ScaleInE1ELSS_1EEEEEENS4_6LayoutINS5_IJSC_SC_SC_EEENS5_IJNSA_ILi0EEESX_SX_EEEEENS5_IJNS4_10UnderscoreES10_S10_EEEEENS4_13SM90_TMA_LOADENS4_14ComposedLayoutINS4_7SwizzleILi2ELi4ELi3EEENS4_18smem_ptr_flag_bitsILi16EEENSV_INS5_IJNSA_ILi8EEESI_EEENS5_IJSI_SC_EEEEEEEvNS4_8identityENS4_23SM90_TMA_LOAD_MULTICASTES1D_vS1E_EENS_8epilogue10collective6detail29Sm90TmaWarpSpecializedAdapterINS1I_15DefaultEpilogueISK_SL_SL_NS1H_6thread17LinearCombinationISK_Li1EffLNS1M_9ScaleType4KindE0ELNS_15FloatRoundStyleE2ESK_EENS1_15EpilogueDefaultEEEEEvvEEEEvNT_6ParamsE --------------------------
	.section	.nv.constant0._ZN7cutlass13device_kernelINS_4gemm6kernel13GemmUniversalIN4cute5tupleIJiiiiEEENS1_10collective13CollectiveMmaINS1_34MainloopSm90TmaGmmaWarpSpecializedILi15ENS5_IJNS4_1CILi2EEENSA_ILi1EEESC_EEENS1_32KernelTmaWarpSpecializedPingpongEEENS5_IJNSA_ILi64EEENSA_ILi176EEENSA_ILi32EEEEEENS_6half_tENS5_IJlSC_lEEESK_SL_NS4_8TiledMMAINS4_8MMA_AtomIJNS4_4SM904GMMA25MMA_64x16x16_F32F16F16_SSILNSP_5MajorE0ELSR_0ELNSP_7ScaleInE1ELSS_1EEEEEENS4_6LayoutINS5_IJSC_SC_SC_EEENS5_IJNSA_ILi0EEESX_SX_EEEEENS5_IJNS4_10UnderscoreES10_S10_EEEEENS4_13SM90_TMA_LOADENS4_14ComposedLayoutINS4_7SwizzleILi2ELi4ELi3EEENS4_18smem_ptr_flag_bitsILi16EEENSV_INS5_IJNSA_ILi8EEESI_EEENS5_IJSI_SC_EEEEEEEvNS4_8identityENS4_23SM90_TMA_LOAD_MULTICASTES1D_vS1E_EENS_8epilogue10collective6detail29Sm90TmaWarpSpecializedAdapterINS1I_15DefaultEpilogueISK_SL_SL_NS1H_6thread17LinearCombinationISK_Li1EffLNS1M_9ScaleType4KindE0ELNS_15FloatRoundStyleE2ESK_EENS1_15EpilogueDefaultEEEEEvvEEEEvNT_6ParamsE,"a",@progbits
	.sectionflags	@""
	.align	4
.nv.constant0._ZN7cutlass13device_kernelINS_4gemm6kernel13GemmUniversalIN4cute5tupleIJiiiiEEENS1_10collective13CollectiveMmaINS1_34MainloopSm90TmaGmmaWarpSpecializedILi15ENS5_IJNS4_1CILi2EEENSA_ILi1EEESC_EEENS1_32KernelTmaWarpSpecializedPingpongEEENS5_IJNSA_ILi64EEENSA_ILi176EEENSA_ILi32EEEEEENS_6half_tENS5_IJlSC_lEEESK_SL_NS4_8TiledMMAINS4_8MMA_AtomIJNS4_4SM904GMMA25MMA_64x16x16_F32F16F16_SSILNSP_5MajorE0ELSR_0ELNSP_7ScaleInE1ELSS_1EEEEEENS4_6LayoutINS5_IJSC_SC_SC_EEENS5_IJNSA_ILi0EEESX_SX_EEEEENS5_IJNS4_10UnderscoreES10_S10_EEEEENS4_13SM90_TMA_LOADENS4_14ComposedLayoutINS4_7SwizzleILi2ELi4ELi3EEENS4_18smem_ptr_flag_bitsILi16EEENSV_INS5_IJNSA_ILi8EEESI_EEENS5_IJSI_SC_EEEEEEEvNS4_8identityENS4_23SM90_TMA_LOAD_MULTICASTES1D_vS1E_EENS_8epilogue10collective6detail29Sm90TmaWarpSpecializedAdapterINS1I_15DefaultEpilogueISK_SL_SL_NS1H_6thread17LinearCombinationISK_Li1EffLNS1M_9ScaleType4KindE0ELNS_15FloatRoundStyleE2ESK_EENS1_15EpilogueDefaultEEEEEvvEEEEvNT_6ParamsE:
	.zero		1664


//--------------------- SYMBOLS --------------------------

	.type		.nv.reservedSmem.offset0,@object
	.size		.nv.reservedSmem.offset0,0x4
	.type		__assertfail,@function
